//
// Generated by NVIDIA NVVM Compiler
//
// Compiler Build ID: CL-36424714
// Cuda compilation tools, release 13.0, V13.0.88
// Based on NVVM 20.0.0
//

.version 9.0
.target sm_100
.address_size 64

	// .globl	_Z19gpu_cuit_all_sharediPcPiS_PP11Node_Struct
.extern .func  (.param .b64 func_retval0) malloc
(
	.param .b64 malloc_param_0
)
;
// _ZZ19gpu_cuit_all_sharediPcPiS_PP11Node_StructE9op_shared has been demoted
// _ZZ19gpu_cuit_all_sharediPcPiS_PP11Node_StructE16opIndexes_shared has been demoted
// _ZZ19gpu_cuit_all_sharediPcPiS_PP11Node_StructE12input_shared has been demoted
// _ZZ18gpu_cuit_op_sharediPcPiS_PP11Node_StructE9op_shared has been demoted
// _ZZ18gpu_cuit_op_sharediPcPiS_PP11Node_StructE16opIndexes_shared has been demoted
// _ZZ21gpu_cuit_input_sharediPcPiS_PP11Node_StructE12input_shared has been demoted

.visible .entry _Z19gpu_cuit_all_sharediPcPiS_PP11Node_Struct(
	.param .u32 _Z19gpu_cuit_all_sharediPcPiS_PP11Node_Struct_param_0,
	.param .u64 .ptr .align 1 _Z19gpu_cuit_all_sharediPcPiS_PP11Node_Struct_param_1,
	.param .u64 .ptr .align 1 _Z19gpu_cuit_all_sharediPcPiS_PP11Node_Struct_param_2,
	.param .u64 .ptr .align 1 _Z19gpu_cuit_all_sharediPcPiS_PP11Node_Struct_param_3,
	.param .u64 .ptr .align 1 _Z19gpu_cuit_all_sharediPcPiS_PP11Node_Struct_param_4
)
{
	.reg .pred 	%p<11>;
	.reg .b16 	%rs<6>;
	.reg .b32 	%r<33>;
	.reg .b64 	%rd<18>;
	// demoted variable
	.shared .align 1 .b8 _ZZ19gpu_cuit_all_sharediPcPiS_PP11Node_StructE9op_shared[1];
	// demoted variable
	.shared .align 4 .b8 _ZZ19gpu_cuit_all_sharediPcPiS_PP11Node_StructE16opIndexes_shared[4];
	// demoted variable
	.shared .align 1 .b8 _ZZ19gpu_cuit_all_sharediPcPiS_PP11Node_StructE12input_shared[1];
	ld.param.u64 	%rd3, [_Z19gpu_cuit_all_sharediPcPiS_PP11Node_Struct_param_1];
	ld.param.u64 	%rd4, [_Z19gpu_cuit_all_sharediPcPiS_PP11Node_Struct_param_2];
	ld.param.u64 	%rd5, [_Z19gpu_cuit_all_sharediPcPiS_PP11Node_Struct_param_3];
	ld.param.u64 	%rd2, [_Z19gpu_cuit_all_sharediPcPiS_PP11Node_Struct_param_4];
	cvta.to.global.u64 	%rd6, %rd5;
	cvta.to.global.u64 	%rd7, %rd4;
	cvta.to.global.u64 	%rd8, %rd3;
	mov.u32 	%r1, %tid.x;
	cvt.u64.u32 	%rd9, %r1;
	add.s64 	%rd10, %rd8, %rd9;
	ld.global.u8 	%rs2, [%rd10];
	mov.u32 	%r13, _ZZ19gpu_cuit_all_sharediPcPiS_PP11Node_StructE9op_shared;
	add.s32 	%r2, %r13, %r1;
	st.shared.u8 	[%r2], %rs2;
	mul.wide.u32 	%rd11, %r1, 4;
	add.s64 	%rd12, %rd7, %rd11;
	ld.global.u32 	%r29, [%rd12];
	shl.b32 	%r14, %r1, 2;
	mov.u32 	%r15, _ZZ19gpu_cuit_all_sharediPcPiS_PP11Node_StructE16opIndexes_shared;
	add.s32 	%r4, %r15, %r14;
	st.shared.u32 	[%r4], %r29;
	add.s64 	%rd13, %rd6, %rd9;
	ld.global.u8 	%rs3, [%rd13];
	mov.u32 	%r16, _ZZ19gpu_cuit_all_sharediPcPiS_PP11Node_StructE12input_shared;
	add.s32 	%r17, %r16, %r1;
	st.shared.u8 	[%r17], %rs3;
	setp.ne.s32 	%p1, %r1, 0;
	@%p1 bra 	$L__BB0_2;
	mov.b32 	%r31, 0;
	ld.shared.u32 	%r29, [_ZZ19gpu_cuit_all_sharediPcPiS_PP11Node_StructE16opIndexes_shared];
	bra.uni 	$L__BB0_3;
$L__BB0_2:
	ld.shared.u32 	%r18, [%r4+-4];
	add.s32 	%r31, %r18, 1;
$L__BB0_3:
	{ // callseq 0, 0
	.param .b64 param0;
	st.param.b64 	[param0], 6;
	.param .b64 retval0;
	call.uni (retval0), 
	malloc, 
	(
	param0
	);
	ld.param.b64 	%rd14, [retval0];
	} // callseq 0
	ld.shared.u8 	%rs4, [%r2];
	st.u8 	[%rd14], %rs4;
	mov.b16 	%rs5, 32;
	st.u8 	[%rd14+1], %rs5;
	st.u8 	[%rd14+2], %rs5;
	st.u8 	[%rd14+3], %rs5;
	st.u8 	[%rd14+4], %rs5;
	st.u8 	[%rd14+5], %rs5;
	setp.ge.s32 	%p2, %r31, %r29;
	@%p2 bra 	$L__BB0_18;
	mov.b32 	%r32, 0;
$L__BB0_5:
	add.s32 	%r22, %r16, %r31;
	ld.shared.u8 	%rs1, [%r22];
	setp.eq.s16 	%p3, %rs1, 0;
	@%p3 bra 	$L__BB0_18;
	setp.gt.s32 	%p4, %r32, 1;
	@%p4 bra 	$L__BB0_10;
	setp.eq.s32 	%p8, %r32, 0;
	@%p8 bra 	$L__BB0_14;
	setp.eq.s32 	%p9, %r32, 1;
	@%p9 bra 	$L__BB0_9;
	bra.uni 	$L__BB0_17;
$L__BB0_9:
	st.u8 	[%rd14+2], %rs1;
	mov.b32 	%r32, 2;
	bra.uni 	$L__BB0_17;
$L__BB0_10:
	setp.eq.s32 	%p5, %r32, 2;
	@%p5 bra 	$L__BB0_15;
	setp.eq.s32 	%p6, %r32, 3;
	@%p6 bra 	$L__BB0_16;
	setp.eq.s32 	%p7, %r32, 4;
	@%p7 bra 	$L__BB0_13;
	bra.uni 	$L__BB0_17;
$L__BB0_13:
	st.u8 	[%rd14+5], %rs1;
	mov.b32 	%r32, 5;
	bra.uni 	$L__BB0_17;
$L__BB0_14:
	st.u8 	[%rd14+1], %rs1;
	mov.b32 	%r32, 1;
	bra.uni 	$L__BB0_17;
$L__BB0_15:
	st.u8 	[%rd14+3], %rs1;
	mov.b32 	%r32, 3;
	bra.uni 	$L__BB0_17;
$L__BB0_16:
	st.u8 	[%rd14+4], %rs1;
	mov.b32 	%r32, 4;
$L__BB0_17:
	add.s32 	%r31, %r31, 1;
	setp.ne.s32 	%p10, %r31, %r29;
	@%p10 bra 	$L__BB0_5;
$L__BB0_18:
	cvta.to.global.u64 	%rd15, %rd2;
	mul.wide.u32 	%rd16, %r1, 8;
	add.s64 	%rd17, %rd15, %rd16;
	st.global.u64 	[%rd17], %rd14;
	ret;

}
	// .globl	_Z18gpu_cuit_op_sharediPcPiS_PP11Node_Struct
.visible .entry _Z18gpu_cuit_op_sharediPcPiS_PP11Node_Struct(
	.param .u32 _Z18gpu_cuit_op_sharediPcPiS_PP11Node_Struct_param_0,
	.param .u64 .ptr .align 1 _Z18gpu_cuit_op_sharediPcPiS_PP11Node_Struct_param_1,
	.param .u64 .ptr .align 1 _Z18gpu_cuit_op_sharediPcPiS_PP11Node_Struct_param_2,
	.param .u64 .ptr .align 1 _Z18gpu_cuit_op_sharediPcPiS_PP11Node_Struct_param_3,
	.param .u64 .ptr .align 1 _Z18gpu_cuit_op_sharediPcPiS_PP11Node_Struct_param_4
)
{
	.reg .pred 	%p<11>;
	.reg .b16 	%rs<5>;
	.reg .b32 	%r<29>;
	.reg .b64 	%rd<19>;
	// demoted variable
	.shared .align 1 .b8 _ZZ18gpu_cuit_op_sharediPcPiS_PP11Node_StructE9op_shared[1];
	// demoted variable
	.shared .align 4 .b8 _ZZ18gpu_cuit_op_sharediPcPiS_PP11Node_StructE16opIndexes_shared[4];
	ld.param.u64 	%rd5, [_Z18gpu_cuit_op_sharediPcPiS_PP11Node_Struct_param_1];
	ld.param.u64 	%rd6, [_Z18gpu_cuit_op_sharediPcPiS_PP11Node_Struct_param_2];
	ld.param.u64 	%rd3, [_Z18gpu_cuit_op_sharediPcPiS_PP11Node_Struct_param_3];
	ld.param.u64 	%rd4, [_Z18gpu_cuit_op_sharediPcPiS_PP11Node_Struct_param_4];
	cvta.to.global.u64 	%rd7, %rd6;
	cvta.to.global.u64 	%rd8, %rd5;
	mov.u32 	%r1, %tid.x;
	cvt.u64.u32 	%rd9, %r1;
	add.s64 	%rd10, %rd8, %rd9;
	ld.global.u8 	%rs2, [%rd10];
	mov.u32 	%r13, _ZZ18gpu_cuit_op_sharediPcPiS_PP11Node_StructE9op_shared;
	add.s32 	%r2, %r13, %r1;
	st.shared.u8 	[%r2], %rs2;
	mul.wide.u32 	%rd11, %r1, 4;
	add.s64 	%rd12, %rd7, %rd11;
	ld.global.u32 	%r25, [%rd12];
	shl.b32 	%r14, %r1, 2;
	mov.u32 	%r15, _ZZ18gpu_cuit_op_sharediPcPiS_PP11Node_StructE16opIndexes_shared;
	add.s32 	%r4, %r15, %r14;
	st.shared.u32 	[%r4], %r25;
	setp.ne.s32 	%p1, %r1, 0;
	@%p1 bra 	$L__BB1_2;
	mov.b32 	%r27, 0;
	ld.shared.u32 	%r25, [_ZZ18gpu_cuit_op_sharediPcPiS_PP11Node_StructE16opIndexes_shared];
	bra.uni 	$L__BB1_3;
$L__BB1_2:
	ld.shared.u32 	%r16, [%r4+-4];
	add.s32 	%r27, %r16, 1;
$L__BB1_3:
	{ // callseq 1, 0
	.param .b64 param0;
	st.param.b64 	[param0], 6;
	.param .b64 retval0;
	call.uni (retval0), 
	malloc, 
	(
	param0
	);
	ld.param.b64 	%rd13, [retval0];
	} // callseq 1
	ld.shared.u8 	%rs3, [%r2];
	st.u8 	[%rd13], %rs3;
	mov.b16 	%rs4, 32;
	st.u8 	[%rd13+1], %rs4;
	st.u8 	[%rd13+2], %rs4;
	st.u8 	[%rd13+3], %rs4;
	st.u8 	[%rd13+4], %rs4;
	st.u8 	[%rd13+5], %rs4;
	setp.ge.s32 	%p2, %r27, %r25;
	@%p2 bra 	$L__BB1_18;
	cvta.to.global.u64 	%rd2, %rd3;
	mov.b32 	%r28, 0;
$L__BB1_5:
	cvt.s64.s32 	%rd14, %r27;
	add.s64 	%rd15, %rd2, %rd14;
	ld.global.u8 	%rs1, [%rd15];
	setp.eq.s16 	%p3, %rs1, 0;
	@%p3 bra 	$L__BB1_18;
	setp.gt.s32 	%p4, %r28, 1;
	@%p4 bra 	$L__BB1_10;
	setp.eq.s32 	%p8, %r28, 0;
	@%p8 bra 	$L__BB1_14;
	setp.eq.s32 	%p9, %r28, 1;
	@%p9 bra 	$L__BB1_9;
	bra.uni 	$L__BB1_17;
$L__BB1_9:
	st.u8 	[%rd13+2], %rs1;
	mov.b32 	%r28, 2;
	bra.uni 	$L__BB1_17;
$L__BB1_10:
	setp.eq.s32 	%p5, %r28, 2;
	@%p5 bra 	$L__BB1_15;
	setp.eq.s32 	%p6, %r28, 3;
	@%p6 bra 	$L__BB1_16;
	setp.eq.s32 	%p7, %r28, 4;
	@%p7 bra 	$L__BB1_13;
	bra.uni 	$L__BB1_17;
$L__BB1_13:
	st.u8 	[%rd13+5], %rs1;
	mov.b32 	%r28, 5;
	bra.uni 	$L__BB1_17;
$L__BB1_14:
	st.u8 	[%rd13+1], %rs1;
	mov.b32 	%r28, 1;
	bra.uni 	$L__BB1_17;
$L__BB1_15:
	st.u8 	[%rd13+3], %rs1;
	mov.b32 	%r28, 3;
	bra.uni 	$L__BB1_17;
$L__BB1_16:
	st.u8 	[%rd13+4], %rs1;
	mov.b32 	%r28, 4;
$L__BB1_17:
	add.s32 	%r27, %r27, 1;
	setp.ne.s32 	%p10, %r27, %r25;
	@%p10 bra 	$L__BB1_5;
$L__BB1_18:
	cvta.to.global.u64 	%rd16, %rd4;
	mul.wide.u32 	%rd17, %r1, 8;
	add.s64 	%rd18, %rd16, %rd17;
	st.global.u64 	[%rd18], %rd13;
	ret;

}
	// .globl	_Z21gpu_cuit_input_sharediPcPiS_PP11Node_Struct
.visible .entry _Z21gpu_cuit_input_sharediPcPiS_PP11Node_Struct(
	.param .u32 _Z21gpu_cuit_input_sharediPcPiS_PP11Node_Struct_param_0,
	.param .u64 .ptr .align 1 _Z21gpu_cuit_input_sharediPcPiS_PP11Node_Struct_param_1,
	.param .u64 .ptr .align 1 _Z21gpu_cuit_input_sharediPcPiS_PP11Node_Struct_param_2,
	.param .u64 .ptr .align 1 _Z21gpu_cuit_input_sharediPcPiS_PP11Node_Struct_param_3,
	.param .u64 .ptr .align 1 _Z21gpu_cuit_input_sharediPcPiS_PP11Node_Struct_param_4
)
{
	.reg .pred 	%p<11>;
	.reg .b16 	%rs<5>;
	.reg .b32 	%r<29>;
	.reg .b64 	%rd<21>;
	// demoted variable
	.shared .align 1 .b8 _ZZ21gpu_cuit_input_sharediPcPiS_PP11Node_StructE12input_shared[1];
	ld.param.u64 	%rd3, [_Z21gpu_cuit_input_sharediPcPiS_PP11Node_Struct_param_1];
	ld.param.u64 	%rd5, [_Z21gpu_cuit_input_sharediPcPiS_PP11Node_Struct_param_2];
	ld.param.u64 	%rd6, [_Z21gpu_cuit_input_sharediPcPiS_PP11Node_Struct_param_3];
	ld.param.u64 	%rd4, [_Z21gpu_cuit_input_sharediPcPiS_PP11Node_Struct_param_4];
	cvta.to.global.u64 	%rd1, %rd5;
	cvta.to.global.u64 	%rd7, %rd6;
	mov.u32 	%r1, %tid.x;
	cvt.u64.u32 	%rd8, %r1;
	add.s64 	%rd9, %rd7, %rd8;
	ld.global.u8 	%rs2, [%rd9];
	mov.u32 	%r11, _ZZ21gpu_cuit_input_sharediPcPiS_PP11Node_StructE12input_shared;
	add.s32 	%r12, %r11, %r1;
	st.shared.u8 	[%r12], %rs2;
	setp.ne.s32 	%p1, %r1, 0;
	@%p1 bra 	$L__BB2_2;
	ld.global.u32 	%r25, [%rd1];
	mov.b32 	%r27, 0;
	bra.uni 	$L__BB2_3;
$L__BB2_2:
	add.s32 	%r13, %r1, -1;
	mul.wide.u32 	%rd10, %r13, 4;
	add.s64 	%rd11, %rd1, %rd10;
	ld.global.u32 	%r14, [%rd11];
	add.s32 	%r27, %r14, 1;
	mul.wide.u32 	%rd12, %r1, 4;
	add.s64 	%rd13, %rd1, %rd12;
	ld.global.u32 	%r25, [%rd13];
$L__BB2_3:
	{ // callseq 2, 0
	.param .b64 param0;
	st.param.b64 	[param0], 6;
	.param .b64 retval0;
	call.uni (retval0), 
	malloc, 
	(
	param0
	);
	ld.param.b64 	%rd15, [retval0];
	} // callseq 2
	cvta.to.global.u64 	%rd16, %rd3;
	add.s64 	%rd17, %rd16, %rd8;
	ld.global.u8 	%rs3, [%rd17];
	st.u8 	[%rd15], %rs3;
	mov.b16 	%rs4, 32;
	st.u8 	[%rd15+1], %rs4;
	st.u8 	[%rd15+2], %rs4;
	st.u8 	[%rd15+3], %rs4;
	st.u8 	[%rd15+4], %rs4;
	st.u8 	[%rd15+5], %rs4;
	setp.ge.s32 	%p2, %r27, %r25;
	@%p2 bra 	$L__BB2_18;
	mov.b32 	%r28, 0;
$L__BB2_5:
	add.s32 	%r18, %r11, %r27;
	ld.shared.u8 	%rs1, [%r18];
	setp.eq.s16 	%p3, %rs1, 0;
	@%p3 bra 	$L__BB2_18;
	setp.gt.s32 	%p4, %r28, 1;
	@%p4 bra 	$L__BB2_10;
	setp.eq.s32 	%p8, %r28, 0;
	@%p8 bra 	$L__BB2_14;
	setp.eq.s32 	%p9, %r28, 1;
	@%p9 bra 	$L__BB2_9;
	bra.uni 	$L__BB2_17;
$L__BB2_9:
	st.u8 	[%rd15+2], %rs1;
	mov.b32 	%r28, 2;
	bra.uni 	$L__BB2_17;
$L__BB2_10:
	setp.eq.s32 	%p5, %r28, 2;
	@%p5 bra 	$L__BB2_15;
	setp.eq.s32 	%p6, %r28, 3;
	@%p6 bra 	$L__BB2_16;
	setp.eq.s32 	%p7, %r28, 4;
	@%p7 bra 	$L__BB2_13;
	bra.uni 	$L__BB2_17;
$L__BB2_13:
	st.u8 	[%rd15+5], %rs1;
	mov.b32 	%r28, 5;
	bra.uni 	$L__BB2_17;
$L__BB2_14:
	st.u8 	[%rd15+1], %rs1;
	mov.b32 	%r28, 1;
	bra.uni 	$L__BB2_17;
$L__BB2_15:
	st.u8 	[%rd15+3], %rs1;
	mov.b32 	%r28, 3;
	bra.uni 	$L__BB2_17;
$L__BB2_16:
	st.u8 	[%rd15+4], %rs1;
	mov.b32 	%r28, 4;
$L__BB2_17:
	add.s32 	%r27, %r27, 1;
	setp.ne.s32 	%p10, %r27, %r25;
	@%p10 bra 	$L__BB2_5;
$L__BB2_18:
	cvta.to.global.u64 	%rd18, %rd4;
	mul.wide.u32 	%rd19, %r1, 8;
	add.s64 	%rd20, %rd18, %rd19;
	st.global.u64 	[%rd20], %rd15;
	ret;

}
	// .globl	_Z20gpu_cuit_none_sharediPcPiS_PP11Node_Struct
.visible .entry _Z20gpu_cuit_none_sharediPcPiS_PP11Node_Struct(
	.param .u32 _Z20gpu_cuit_none_sharediPcPiS_PP11Node_Struct_param_0,
	.param .u64 .ptr .align 1 _Z20gpu_cuit_none_sharediPcPiS_PP11Node_Struct_param_1,
	.param .u64 .ptr .align 1 _Z20gpu_cuit_none_sharediPcPiS_PP11Node_Struct_param_2,
	.param .u64 .ptr .align 1 _Z20gpu_cuit_none_sharediPcPiS_PP11Node_Struct_param_3,
	.param .u64 .ptr .align 1 _Z20gpu_cuit_none_sharediPcPiS_PP11Node_Struct_param_4
)
{
	.reg .pred 	%p<11>;
	.reg .b16 	%rs<4>;
	.reg .b32 	%r<25>;
	.reg .b64 	%rd<21>;

	ld.param.u64 	%rd4, [_Z20gpu_cuit_none_sharediPcPiS_PP11Node_Struct_param_1];
	ld.param.u64 	%rd7, [_Z20gpu_cuit_none_sharediPcPiS_PP11Node_Struct_param_2];
	ld.param.u64 	%rd5, [_Z20gpu_cuit_none_sharediPcPiS_PP11Node_Struct_param_3];
	ld.param.u64 	%rd6, [_Z20gpu_cuit_none_sharediPcPiS_PP11Node_Struct_param_4];
	cvta.to.global.u64 	%rd1, %rd7;
	mov.u32 	%r1, %tid.x;
	setp.ne.s32 	%p1, %r1, 0;
	@%p1 bra 	$L__BB3_2;
	ld.global.u32 	%r21, [%rd1];
	mov.b32 	%r23, 0;
	bra.uni 	$L__BB3_3;
$L__BB3_2:
	add.s32 	%r11, %r1, -1;
	mul.wide.u32 	%rd8, %r11, 4;
	add.s64 	%rd9, %rd1, %rd8;
	ld.global.u32 	%r12, [%rd9];
	add.s32 	%r23, %r12, 1;
	mul.wide.u32 	%rd10, %r1, 4;
	add.s64 	%rd11, %rd1, %rd10;
	ld.global.u32 	%r21, [%rd11];
$L__BB3_3:
	{ // callseq 3, 0
	.param .b64 param0;
	st.param.b64 	[param0], 6;
	.param .b64 retval0;
	call.uni (retval0), 
	malloc, 
	(
	param0
	);
	ld.param.b64 	%rd12, [retval0];
	} // callseq 3
	cvt.u64.u32 	%rd13, %r1;
	cvta.to.global.u64 	%rd14, %rd4;
	add.s64 	%rd15, %rd14, %rd13;
	ld.global.u8 	%rs2, [%rd15];
	st.u8 	[%rd12], %rs2;
	mov.b16 	%rs3, 32;
	st.u8 	[%rd12+1], %rs3;
	st.u8 	[%rd12+2], %rs3;
	st.u8 	[%rd12+3], %rs3;
	st.u8 	[%rd12+4], %rs3;
	st.u8 	[%rd12+5], %rs3;
	setp.ge.s32 	%p2, %r23, %r21;
	@%p2 bra 	$L__BB3_18;
	cvta.to.global.u64 	%rd3, %rd5;
	mov.b32 	%r24, 0;
$L__BB3_5:
	cvt.s64.s32 	%rd16, %r23;
	add.s64 	%rd17, %rd3, %rd16;
	ld.global.u8 	%rs1, [%rd17];
	setp.eq.s16 	%p3, %rs1, 0;
	@%p3 bra 	$L__BB3_18;
	setp.gt.s32 	%p4, %r24, 1;
	@%p4 bra 	$L__BB3_10;
	setp.eq.s32 	%p8, %r24, 0;
	@%p8 bra 	$L__BB3_14;
	setp.eq.s32 	%p9, %r24, 1;
	@%p9 bra 	$L__BB3_9;
	bra.uni 	$L__BB3_17;
$L__BB3_9:
	st.u8 	[%rd12+2], %rs1;
	mov.b32 	%r24, 2;
	bra.uni 	$L__BB3_17;
$L__BB3_10:
	setp.eq.s32 	%p5, %r24, 2;
	@%p5 bra 	$L__BB3_15;
	setp.eq.s32 	%p6, %r24, 3;
	@%p6 bra 	$L__BB3_16;
	setp.eq.s32 	%p7, %r24, 4;
	@%p7 bra 	$L__BB3_13;
	bra.uni 	$L__BB3_17;
$L__BB3_13:
	st.u8 	[%rd12+5], %rs1;
	mov.b32 	%r24, 5;
	bra.uni 	$L__BB3_17;
$L__BB3_14:
	st.u8 	[%rd12+1], %rs1;
	mov.b32 	%r24, 1;
	bra.uni 	$L__BB3_17;
$L__BB3_15:
	st.u8 	[%rd12+3], %rs1;
	mov.b32 	%r24, 3;
	bra.uni 	$L__BB3_17;
$L__BB3_16:
	st.u8 	[%rd12+4], %rs1;
	mov.b32 	%r24, 4;
$L__BB3_17:
	add.s32 	%r23, %r23, 1;
	setp.ne.s32 	%p10, %r23, %r21;
	@%p10 bra 	$L__BB3_5;
$L__BB3_18:
	cvta.to.global.u64 	%rd18, %rd6;
	mul.wide.u32 	%rd19, %r1, 8;
	add.s64 	%rd20, %rd18, %rd19;
	st.global.u64 	[%rd20], %rd12;
	ret;

}


// ===== COMPILED SASS (sm_100) =====

	.target	sm_100

	.elftype	@"ET_EXEC"


//--------------------- .note.nv.tkinfo           --------------------------
	.section	.note.nv.tkinfo,"",@"SHT_NOTE"
	.sectionflags	@"SHF_NOTE_NV_TKINFO"
	.tkinfo
        /*0018*/ 	.word	0x00000002
        /*0030*/ 	.string	""
        /*0030*/ 	.string	"ptxas"
        /*0030*/ 	.string	"Cuda compilation tools, release 13.0, V13.0.88"
        /*0030*/ 	.string	"Build cuda_13.0.r13.0/compiler.36424714_0"
        /*0030*/ 	.string	"-arch sm_100 -m 64 "



//--------------------- .note.nv.cuinfo           --------------------------
	.section	.note.nv.cuinfo,"",@"SHT_NOTE"
	.sectionflags	@"SHF_NOTE_NV_CUINFO"
        /*0018*/ 	.short	0x0002
        /*001a*/ 	.short	0x0064
        /*001c*/ 	.short	0x0082
	.zero		2


//--------------------- .nv.info                  --------------------------
	.section	.nv.info,"",@"SHT_CUDA_INFO"
	.align	4


	//----- nvinfo : EIATTR_REGCOUNT
	.align		4
        /*0000*/ 	.byte	0x04, 0x2f
        /*0002*/ 	.short	(.L_1 - .L_0)
	.align		4
.L_0:
        /*0004*/ 	.word	index@(_Z19gpu_cuit_all_sharediPcPiS_PP11Node_Struct)
        /*0008*/ 	.word	0x00000018


	//----- nvinfo : EIATTR_FRAME_SIZE
	.align		4
.L_1:
        /*000c*/ 	.byte	0x04, 0x11
        /*000e*/ 	.short	(.L_3 - .L_2)
	.align		4
.L_2:
        /*0010*/ 	.word	index@(_Z19gpu_cuit_all_sharediPcPiS_PP11Node_Struct)
        /*0014*/ 	.word	0x00000000


	//----- nvinfo : EIATTR_REGCOUNT
	.align		4
.L_3:
        /*0018*/ 	.byte	0x04, 0x2f
        /*001a*/ 	.short	(.L_5 - .L_4)
	.align		4
.L_4:
        /*001c*/ 	.word	index@(_Z18gpu_cuit_op_sharediPcPiS_PP11Node_Struct)
        /*0020*/ 	.word	0x00000018


	//----- nvinfo : EIATTR_FRAME_SIZE
	.align		4
.L_5:
        /*0024*/ 	.byte	0x04, 0x11
        /*0026*/ 	.short	(.L_7 - .L_6)
	.align		4
.L_6:
        /*0028*/ 	.word	index@(_Z18gpu_cuit_op_sharediPcPiS_PP11Node_Struct)
        /*002c*/ 	.word	0x00000000


	//----- nvinfo : EIATTR_REGCOUNT
	.align		4
.L_7:
        /*0030*/ 	.byte	0x04, 0x2f
        /*0032*/ 	.short	(.L_9 - .L_8)
	.align		4
.L_8:
        /*0034*/ 	.word	index@(_Z21gpu_cuit_input_sharediPcPiS_PP11Node_Struct)
        /*0038*/ 	.word	0x00000018


	//----- nvinfo : EIATTR_FRAME_SIZE
	.align		4
.L_9:
        /*003c*/ 	.byte	0x04, 0x11
        /*003e*/ 	.short	(.L_11 - .L_10)
	.align		4
.L_10:
        /*0040*/ 	.word	index@(_Z21gpu_cuit_input_sharediPcPiS_PP11Node_Struct)
        /*0044*/ 	.word	0x00000000


	//----- nvinfo : EIATTR_REGCOUNT
	.align		4
.L_11:
        /*0048*/ 	.byte	0x04, 0x2f
        /*004a*/ 	.short	(.L_13 - .L_12)
	.align		4
.L_12:
        /*004c*/ 	.word	index@(_Z20gpu_cuit_none_sharediPcPiS_PP11Node_Struct)
        /*0050*/ 	.word	0x00000018


	//----- nvinfo : EIATTR_FRAME_SIZE
	.align		4
.L_13:
        /*0054*/ 	.byte	0x04, 0x11
        /*0056*/ 	.short	(.L_15 - .L_14)
	.align		4
.L_14:
        /*0058*/ 	.word	index@(_Z20gpu_cuit_none_sharediPcPiS_PP11Node_Struct)
        /*005c*/ 	.word	0x00000000


	//----- nvinfo : EIATTR_MIN_STACK_SIZE
	.align		4
.L_15:
        /*0060*/ 	.byte	0x04, 0x12
        /*0062*/ 	.short	(.L_17 - .L_16)
	.align		4
.L_16:
        /*0064*/ 	.word	index@(_Z20gpu_cuit_none_sharediPcPiS_PP11Node_Struct)
        /*0068*/ 	.word	0x00000000


	//----- nvinfo : EIATTR_MIN_STACK_SIZE
	.align		4
.L_17:
        /*006c*/ 	.byte	0x04, 0x12
        /*006e*/ 	.short	(.L_19 - .L_18)
	.align		4
.L_18:
        /*0070*/ 	.word	index@(_Z21gpu_cuit_input_sharediPcPiS_PP11Node_Struct)
        /*0074*/ 	.word	0x00000000


	//----- nvinfo : EIATTR_MIN_STACK_SIZE
	.align		4
.L_19:
        /*0078*/ 	.byte	0x04, 0x12
        /*007a*/ 	.short	(.L_21 - .L_20)
	.align		4
.L_20:
        /*007c*/ 	.word	index@(_Z18gpu_cuit_op_sharediPcPiS_PP11Node_Struct)
        /*0080*/ 	.word	0x00000000


	//----- nvinfo : EIATTR_MIN_STACK_SIZE
	.align		4
.L_21:
        /*0084*/ 	.byte	0x04, 0x12
        /*0086*/ 	.short	(.L_23 - .L_22)
	.align		4
.L_22:
        /*0088*/ 	.word	index@(_Z19gpu_cuit_all_sharediPcPiS_PP11Node_Struct)
        /*008c*/ 	.word	0x00000000
.L_23:


//--------------------- .nv.compat                --------------------------
	.section	.nv.compat,"",@"SHT_CUDA_COMPAT_INFO"
	.align	4
        /*0000*/ 	.byte	0x02, 0x09, 0x00, 0x00, 0x02, 0x02, 0x01, 0x00, 0x02, 0x05, 0x05, 0x00, 0x03, 0x07, 0x01, 0x01
        /*0010*/ 	.byte	0x02, 0x03, 0x00, 0x00, 0x02, 0x06, 0x01, 0x00, 0x04, 0x0b, 0x08, 0x00, 0x09, 0x00, 0x00, 0x00
        /*0020*/ 	.byte	0x00, 0x00, 0x00, 0x00


//--------------------- .nv.info._Z20gpu_cuit_none_sharediPcPiS_PP11Node_Struct --------------------------
	.section	.nv.info._Z20gpu_cuit_none_sharediPcPiS_PP11Node_Struct,"",@"SHT_CUDA_INFO"
	.sectionflags	@""
	.align	4


	//----- nvinfo : EIATTR_CUDA_API_VERSION
	.align		4
        /*0000*/ 	.byte	0x04, 0x37
        /*0002*/ 	.short	(.L_25 - .L_24)
.L_24:
        /*0004*/ 	.word	0x00000082


	//----- nvinfo : EIATTR_KPARAM_INFO
	.align		4
.L_25:
        /*0008*/ 	.byte	0x04, 0x17
        /*000a*/ 	.short	(.L_27 - .L_26)
.L_26:
        /*000c*/ 	.word	0x00000000
        /*0010*/ 	.short	0x0004
        /*0012*/ 	.short	0x0020
        /*0014*/ 	.byte	0x00, 0xf5, 0x21, 0x00


	//----- nvinfo : EIATTR_KPARAM_INFO
	.align		4
.L_27:
        /*0018*/ 	.byte	0x04, 0x17
        /*001a*/ 	.short	(.L_29 - .L_28)
.L_28:
        /*001c*/ 	.word	0x00000000
        /*0020*/ 	.short	0x0003
        /*0022*/ 	.short	0x0018
        /*0024*/ 	.byte	0x00, 0xf5, 0x21, 0x00


	//----- nvinfo : EIATTR_KPARAM_INFO
	.align		4
.L_29:
        /*0028*/ 	.byte	0x04, 0x17
        /*002a*/ 	.short	(.L_31 - .L_30)
.L_30:
        /*002c*/ 	.word	0x00000000
        /*0030*/ 	.short	0x0002
        /*0032*/ 	.short	0x0010
        /*0034*/ 	.byte	0x00, 0xf5, 0x21, 0x00


	//----- nvinfo : EIATTR_KPARAM_INFO
	.align		4
.L_31:
        /*0038*/ 	.byte	0x04, 0x17
        /*003a*/ 	.short	(.L_33 - .L_32)
.L_32:
        /*003c*/ 	.word	0x00000000
        /*0040*/ 	.short	0x0001
        /*0042*/ 	.short	0x0008
        /*0044*/ 	.byte	0x00, 0xf5, 0x21, 0x00


	//----- nvinfo : EIATTR_KPARAM_INFO
	.align		4
.L_33:
        /*0048*/ 	.byte	0x04, 0x17
        /*004a*/ 	.short	(.L_35 - .L_34)
.L_34:
        /*004c*/ 	.word	0x00000000
        /*0050*/ 	.short	0x0000
        /*0052*/ 	.short	0x0000
        /*0054*/ 	.byte	0x00, 0xf0, 0x11, 0x00


	//----- nvinfo : EIATTR_SPARSE_MMA_MASK
	.align		4
.L_35:
        /*0058*/ 	.byte	0x03, 0x50
        /*005a*/ 	.short	0x0000


	//----- nvinfo : EIATTR_MAXREG_COUNT
	.align		4
        /*005c*/ 	.byte	0x03, 0x1b
        /*005e*/ 	.short	0x00ff


	//----- nvinfo : EIATTR_EXTERNS
	.align		4
        /*0060*/ 	.byte	0x04, 0x0f
        /*0062*/ 	.short	(.L_37 - .L_36)


	//   ....[0]....
	.align		4
.L_36:
        /*0064*/ 	.word	index@(malloc)


	//----- nvinfo : EIATTR_MERCURY_ISA_VERSION
	.align		4
.L_37:
        /*0068*/ 	.byte	0x03, 0x5f
        /*006a*/ 	.short	0x0101


	//----- nvinfo : EIATTR_VRC_CTA_INIT_COUNT
	.align		4
        /*006c*/ 	.byte	0x02, 0x4a
	.zero		1
	.zero		1


	//----- nvinfo : EIATTR_SYSCALL_OFFSETS
	.align		4
        /*0070*/ 	.byte	0x04, 0x46
        /*0072*/ 	.short	(.L_39 - .L_38)


	//   ....[0]....
.L_38:
        /*0074*/ 	.word	0x00000140


	//----- nvinfo : EIATTR_EXIT_INSTR_OFFSETS
	.align		4
.L_39:
        /*0078*/ 	.byte	0x04, 0x1c
        /*007a*/ 	.short	(.L_41 - .L_40)


	//   ....[0]....
.L_40:
        /*007c*/ 	.word	0x000004d0


	//----- nvinfo : EIATTR_INDIRECT_BRANCH_TARGETS
	.align		4
.L_41:
        /*0080*/ 	.byte	0x04, 0x34
        /*0082*/ 	.short	(.L_43 - .L_42)


	//   ....[0]....
.L_42:
        /*0084*/ 	.word	.L_x_32@srel
        /*0088*/ 	.short	0x0
        /*008a*/ 	.short	0x0
        /*008c*/ 	.word	0x3
        /*0090*/ 	.word	.L_x_33@srel
        /*0094*/ 	.word	.L_x_34@srel
        /*0098*/ 	.word	.L_x_5@srel


	//   ....[1]....
        /*009c*/ 	.word	.L_x_36@srel
        /*00a0*/ 	.short	0x0
        /*00a2*/ 	.short	0x0
        /*00a4*/ 	.word	0x4
        /*00a8*/ 	.word	.L_x_37@srel
        /*00ac*/ 	.word	.L_x_38@srel
        /*00b0*/ 	.word	.L_x_39@srel
        /*00b4*/ 	.word	.L_x_5@srel


	//----- nvinfo : EIATTR_CRS_STACK_SIZE
	.align		4
.L_43:
        /*00b8*/ 	.byte	0x04, 0x1e
        /*00ba*/ 	.short	(.L_45 - .L_44)
.L_44:
        /*00bc*/ 	.word	0x00000000


	//----- nvinfo : EIATTR_CBANK_PARAM_SIZE
	.align		4
.L_45:
        /*00c0*/ 	.byte	0x03, 0x19
        /*00c2*/ 	.short	0x0028


	//----- nvinfo : EIATTR_PARAM_CBANK
	.align		4
        /*00c4*/ 	.byte	0x04, 0x0a
        /*00c6*/ 	.short	(.L_47 - .L_46)
	.align		4
.L_46:
        /*00c8*/ 	.word	index@(.nv.constant0._Z20gpu_cuit_none_sharediPcPiS_PP11Node_Struct)
        /*00cc*/ 	.short	0x0380
        /*00ce*/ 	.short	0x0028


	//----- nvinfo : EIATTR_SW_WAR
	.align		4
.L_47:
        /*00d0*/ 	.byte	0x04, 0x36
        /*00d2*/ 	.short	(.L_49 - .L_48)
.L_48:
        /*00d4*/ 	.word	0x00000008
.L_49:


//--------------------- .nv.info._Z21gpu_cuit_input_sharediPcPiS_PP11Node_Struct --------------------------
	.section	.nv.info._Z21gpu_cuit_input_sharediPcPiS_PP11Node_Struct,"",@"SHT_CUDA_INFO"
	.sectionflags	@""
	.align	4


	//----- nvinfo : EIATTR_CUDA_API_VERSION
	.align		4
        /*0000*/ 	.byte	0x04, 0x37
        /*0002*/ 	.short	(.L_51 - .L_50)
.L_50:
        /*0004*/ 	.word	0x00000082


	//----- nvinfo : EIATTR_KPARAM_INFO
	.align		4
.L_51:
        /*0008*/ 	.byte	0x04, 0x17
        /*000a*/ 	.short	(.L_53 - .L_52)
.L_52:
        /*000c*/ 	.word	0x00000000
        /*0010*/ 	.short	0x0004
        /*0012*/ 	.short	0x0020
        /*0014*/ 	.byte	0x00, 0xf5, 0x21, 0x00


	//----- nvinfo : EIATTR_KPARAM_INFO
	.align		4
.L_53:
        /*0018*/ 	.byte	0x04, 0x17
        /*001a*/ 	.short	(.L_55 - .L_54)
.L_54:
        /*001c*/ 	.word	0x00000000
        /*0020*/ 	.short	0x0003
        /*0022*/ 	.short	0x0018
        /*0024*/ 	.byte	0x00, 0xf5, 0x21, 0x00


	//----- nvinfo : EIATTR_KPARAM_INFO
	.align		4
.L_55:
        /*0028*/ 	.byte	0x04, 0x17
        /*002a*/ 	.short	(.L_57 - .L_56)
.L_56:
        /*002c*/ 	.word	0x00000000
        /*0030*/ 	.short	0x0002
        /*0032*/ 	.short	0x0010
        /*0034*/ 	.byte	0x00, 0xf5, 0x21, 0x00


	//----- nvinfo : EIATTR_KPARAM_INFO
	.align		4
.L_57:
        /*0038*/ 	.byte	0x04, 0x17
        /*003a*/ 	.short	(.L_59 - .L_58)
.L_58:
        /*003c*/ 	.word	0x00000000
        /*0040*/ 	.short	0x0001
        /*0042*/ 	.short	0x0008
        /*0044*/ 	.byte	0x00, 0xf5, 0x21, 0x00


	//----- nvinfo : EIATTR_KPARAM_INFO
	.align		4
.L_59:
        /*0048*/ 	.byte	0x04, 0x17
        /*004a*/ 	.short	(.L_61 - .L_60)
.L_60:
        /*004c*/ 	.word	0x00000000
        /*0050*/ 	.short	0x0000
        /*0052*/ 	.short	0x0000
        /*0054*/ 	.byte	0x00, 0xf0, 0x11, 0x00


	//----- nvinfo : EIATTR_SPARSE_MMA_MASK
	.align		4
.L_61:
        /*0058*/ 	.byte	0x03, 0x50
        /*005a*/ 	.short	0x0000


	//----- nvinfo : EIATTR_MAXREG_COUNT
	.align		4
        /*005c*/ 	.byte	0x03, 0x1b
        /*005e*/ 	.short	0x00ff


	//----- nvinfo : EIATTR_EXTERNS
	.align		4
        /*0060*/ 	.byte	0x04, 0x0f
        /*0062*/ 	.short	(.L_63 - .L_62)


	//   ....[0]....
	.align		4
.L_62:
        /*0064*/ 	.word	index@(malloc)


	//----- nvinfo : EIATTR_MERCURY_ISA_VERSION
	.align		4
.L_63:
        /*0068*/ 	.byte	0x03, 0x5f
        /*006a*/ 	.short	0x0101


	//----- nvinfo : EIATTR_VRC_CTA_INIT_COUNT
	.align		4
        /*006c*/ 	.byte	0x02, 0x4a
	.zero		1
	.zero		1


	//----- nvinfo : EIATTR_SYSCALL_OFFSETS
	.align		4
        /*0070*/ 	.byte	0x04, 0x46
        /*0072*/ 	.short	(.L_65 - .L_64)


	//   ....[0]....
.L_64:
        /*0074*/ 	.word	0x000001b0


	//----- nvinfo : EIATTR_EXIT_INSTR_OFFSETS
	.align		4
.L_65:
        /*0078*/ 	.byte	0x04, 0x1c
        /*007a*/ 	.short	(.L_67 - .L_66)


	//   ....[0]....
.L_66:
        /*007c*/ 	.word	0x00000520


	//----- nvinfo : EIATTR_INDIRECT_BRANCH_TARGETS
	.align		4
.L_67:
        /*0080*/ 	.byte	0x04, 0x34
        /*0082*/ 	.short	(.L_69 - .L_68)


	//   ....[0]....
.L_68:
        /*0084*/ 	.word	.L_x_41@srel
        /*0088*/ 	.short	0x0
        /*008a*/ 	.short	0x0
        /*008c*/ 	.word	0x3
        /*0090*/ 	.word	.L_x_42@srel
        /*0094*/ 	.word	.L_x_43@srel
        /*0098*/ 	.word	.L_x_13@srel


	//   ....[1]....
        /* <DEDUP_REMOVED lines=8> */


	//----- nvinfo : EIATTR_CRS_STACK_SIZE
	.align		4
.L_69:
        /*00b8*/ 	.byte	0x04, 0x1e
        /*00ba*/ 	.short	(.L_71 - .L_70)
.L_70:
        /*00bc*/ 	.word	0x00000000


	//----- nvinfo : EIATTR_CBANK_PARAM_SIZE
	.align		4
.L_71:
        /*00c0*/ 	.byte	0x03, 0x19
        /*00c2*/ 	.short	0x0028


	//----- nvinfo : EIATTR_PARAM_CBANK
	.align		4
        /*00c4*/ 	.byte	0x04, 0x0a
        /*00c6*/ 	.short	(.L_73 - .L_72)
	.align		4
.L_72:
        /*00c8*/ 	.word	index@(.nv.constant0._Z21gpu_cuit_input_sharediPcPiS_PP11Node_Struct)
        /*00cc*/ 	.short	0x0380
        /*00ce*/ 	.short	0x0028


	//----- nvinfo : EIATTR_SW_WAR
	.align		4
.L_73:
        /*00d0*/ 	.byte	0x04, 0x36
        /*00d2*/ 	.short	(.L_75 - .L_74)
.L_74:
        /*00d4*/ 	.word	0x00000008
.L_75:


//--------------------- .nv.info._Z18gpu_cuit_op_sharediPcPiS_PP11Node_Struct --------------------------
	.section	.nv.info._Z18gpu_cuit_op_sharediPcPiS_PP11Node_Struct,"",@"SHT_CUDA_INFO"
	.sectionflags	@""
	.align	4


	//----- nvinfo : EIATTR_CUDA_API_VERSION
	.align		4
        /*0000*/ 	.byte	0x04, 0x37
        /*0002*/ 	.short	(.L_77 - .L_76)
.L_76:
        /*0004*/ 	.word	0x00000082


	//----- nvinfo : EIATTR_KPARAM_INFO
	.align		4
.L_77:
        /*0008*/ 	.byte	0x04, 0x17
        /*000a*/ 	.short	(.L_79 - .L_78)
.L_78:
        /*000c*/ 	.word	0x00000000
        /*0010*/ 	.short	0x0004
        /*0012*/ 	.short	0x0020
        /*0014*/ 	.byte	0x00, 0xf5, 0x21, 0x00


	//----- nvinfo : EIATTR_KPARAM_INFO
	.align		4
.L_79:
        /*0018*/ 	.byte	0x04, 0x17
        /*001a*/ 	.short	(.L_81 - .L_80)
.L_80:
        /*001c*/ 	.word	0x00000000
        /*0020*/ 	.short	0x0003
        /*0022*/ 	.short	0x0018
        /*0024*/ 	.byte	0x00, 0xf5, 0x21, 0x00


	//----- nvinfo : EIATTR_KPARAM_INFO
	.align		4
.L_81:
        /*0028*/ 	.byte	0x04, 0x17
        /*002a*/ 	.short	(.L_83 - .L_82)
.L_82:
        /*002c*/ 	.word	0x00000000
        /*0030*/ 	.short	0x0002
        /*0032*/ 	.short	0x0010
        /*0034*/ 	.byte	0x00, 0xf5, 0x21, 0x00


	//----- nvinfo : EIATTR_KPARAM_INFO
	.align		4
.L_83:
        /*0038*/ 	.byte	0x04, 0x17
        /*003a*/ 	.short	(.L_85 - .L_84)
.L_84:
        /*003c*/ 	.word	0x00000000
        /*0040*/ 	.short	0x0001
        /*0042*/ 	.short	0x0008
        /*0044*/ 	.byte	0x00, 0xf5, 0x21, 0x00


	//----- nvinfo : EIATTR_KPARAM_INFO
	.align		4
.L_85:
        /*0048*/ 	.byte	0x04, 0x17
        /*004a*/ 	.short	(.L_87 - .L_86)
.L_86:
        /*004c*/ 	.word	0x00000000
        /*0050*/ 	.short	0x0000
        /*0052*/ 	.short	0x0000
        /*0054*/ 	.byte	0x00, 0xf0, 0x11, 0x00


	//----- nvinfo : EIATTR_SPARSE_MMA_MASK
	.align		4
.L_87:
        /*0058*/ 	.byte	0x03, 0x50
        /*005a*/ 	.short	0x0000


	//----- nvinfo : EIATTR_MAXREG_COUNT
	.align		4
        /*005c*/ 	.byte	0x03, 0x1b
        /*005e*/ 	.short	0x00ff


	//----- nvinfo : EIATTR_EXTERNS
	.align		4
        /*0060*/ 	.byte	0x04, 0x0f
        /*0062*/ 	.short	(.L_89 - .L_88)


	//   ....[0]....
	.align		4
.L_88:
        /*0064*/ 	.word	index@(malloc)


	//----- nvinfo : EIATTR_MERCURY_ISA_VERSION
	.align		4
.L_89:
        /*0068*/ 	.byte	0x03, 0x5f
        /*006a*/ 	.short	0x0101


	//----- nvinfo : EIATTR_VRC_CTA_INIT_COUNT
	.align		4
        /*006c*/ 	.byte	0x02, 0x4a
	.zero		1
	.zero		1


	//----- nvinfo : EIATTR_SYSCALL_OFFSETS
	.align		4
        /*0070*/ 	.byte	0x04, 0x46
        /*0072*/ 	.short	(.L_91 - .L_90)


	//   ....[0]....
.L_90:
        /*0074*/ 	.word	0x000001d0


	//----- nvinfo : EIATTR_EXIT_INSTR_OFFSETS
	.align		4
.L_91:
        /*0078*/ 	.byte	0x04, 0x1c
        /*007a*/ 	.short	(.L_93 - .L_92)


	//   ....[0]....
.L_92:
        /*007c*/ 	.word	0x00000530


	//----- nvinfo : EIATTR_INDIRECT_BRANCH_TARGETS
	.align		4
.L_93:
        /*0080*/ 	.byte	0x04, 0x34
        /*0082*/ 	.short	(.L_95 - .L_94)


	//   ....[0]....
.L_94:
        /*0084*/ 	.word	.L_x_50@srel
        /*0088*/ 	.short	0x0
        /*008a*/ 	.short	0x0
        /*008c*/ 	.word	0x3
        /*0090*/ 	.word	.L_x_51@srel
        /*0094*/ 	.word	.L_x_52@srel
        /*0098*/ 	.word	.L_x_21@srel


	//   ....[1]....
        /* <DEDUP_REMOVED lines=8> */


	//----- nvinfo : EIATTR_CRS_STACK_SIZE
	.align		4
.L_95:
        /*00b8*/ 	.byte	0x04, 0x1e
        /*00ba*/ 	.short	(.L_97 - .L_96)
.L_96:
        /*00bc*/ 	.word	0x00000000


	//----- nvinfo : EIATTR_CBANK_PARAM_SIZE
	.align		4
.L_97:
        /*00c0*/ 	.byte	0x03, 0x19
        /*00c2*/ 	.short	0x0028


	//----- nvinfo : EIATTR_PARAM_CBANK
	.align		4
        /*00c4*/ 	.byte	0x04, 0x0a
        /*00c6*/ 	.short	(.L_99 - .L_98)
	.align		4
.L_98:
        /*00c8*/ 	.word	index@(.nv.constant0._Z18gpu_cuit_op_sharediPcPiS_PP11Node_Struct)
        /*00cc*/ 	.short	0x0380
        /*00ce*/ 	.short	0x0028


	//----- nvinfo : EIATTR_SW_WAR
	.align		4
.L_99:
        /*00d0*/ 	.byte	0x04, 0x36
        /*00d2*/ 	.short	(.L_101 - .L_100)
.L_100:
        /*00d4*/ 	.word	0x00000008
.L_101:


//--------------------- .nv.info._Z19gpu_cuit_all_sharediPcPiS_PP11Node_Struct --------------------------
	.section	.nv.info._Z19gpu_cuit_all_sharediPcPiS_PP11Node_Struct,"",@"SHT_CUDA_INFO"
	.sectionflags	@""
	.align	4


	//----- nvinfo : EIATTR_CUDA_API_VERSION
	.align		4
        /*0000*/ 	.byte	0x04, 0x37
        /*0002*/ 	.short	(.L_103 - .L_102)
.L_102:
        /*0004*/ 	.word	0x00000082


	//----- nvinfo : EIATTR_KPARAM_INFO
	.align		4
.L_103:
        /*0008*/ 	.byte	0x04, 0x17
        /*000a*/ 	.short	(.L_105 - .L_104)
.L_104:
        /*000c*/ 	.word	0x00000000
        /*0010*/ 	.short	0x0004
        /*0012*/ 	.short	0x0020
        /*0014*/ 	.byte	0x00, 0xf5, 0x21, 0x00


	//----- nvinfo : EIATTR_KPARAM_INFO
	.align		4
.L_105:
        /*0018*/ 	.byte	0x04, 0x17
        /*001a*/ 	.short	(.L_107 - .L_106)
.L_106:
        /*001c*/ 	.word	0x00000000
        /*0020*/ 	.short	0x0003
        /*0022*/ 	.short	0x0018
        /*0024*/ 	.byte	0x00, 0xf5, 0x21, 0x00


	//----- nvinfo : EIATTR_KPARAM_INFO
	.align		4
.L_107:
        /*0028*/ 	.byte	0x04, 0x17
        /*002a*/ 	.short	(.L_109 - .L_108)
.L_108:
        /*002c*/ 	.word	0x00000000
        /*0030*/ 	.short	0x0002
        /*0032*/ 	.short	0x0010
        /*0034*/ 	.byte	0x00, 0xf5, 0x21, 0x00


	//----- nvinfo : EIATTR_KPARAM_INFO
	.align		4
.L_109:
        /*0038*/ 	.byte	0x04, 0x17
        /*003a*/ 	.short	(.L_111 - .L_110)
.L_110:
        /*003c*/ 	.word	0x00000000
        /*0040*/ 	.short	0x0001
        /*0042*/ 	.short	0x0008
        /*0044*/ 	.byte	0x00, 0xf5, 0x21, 0x00


	//----- nvinfo : EIATTR_KPARAM_INFO
	.align		4
.L_111:
        /*0048*/ 	.byte	0x04, 0x17
        /*004a*/ 	.short	(.L_113 - .L_112)
.L_112:
        /*004c*/ 	.word	0x00000000
        /*0050*/ 	.short	0x0000
        /*0052*/ 	.short	0x0000
        /*0054*/ 	.byte	0x00, 0xf0, 0x11, 0x00


	//----- nvinfo : EIATTR_SPARSE_MMA_MASK
	.align		4
.L_113:
        /*0058*/ 	.byte	0x03, 0x50
        /*005a*/ 	.short	0x0000


	//----- nvinfo : EIATTR_MAXREG_COUNT
	.align		4
        /*005c*/ 	.byte	0x03, 0x1b
        /*005e*/ 	.short	0x00ff


	//----- nvinfo : EIATTR_EXTERNS
	.align		4
        /*0060*/ 	.byte	0x04, 0x0f
        /*0062*/ 	.short	(.L_115 - .L_114)


	//   ....[0]....
	.align		4
.L_114:
        /*0064*/ 	.word	index@(malloc)


	//----- nvinfo : EIATTR_MERCURY_ISA_VERSION
	.align		4
.L_115:
        /*0068*/ 	.byte	0x03, 0x5f
        /*006a*/ 	.short	0x0101


	//----- nvinfo : EIATTR_VRC_CTA_INIT_COUNT
	.align		4
        /*006c*/ 	.byte	0x02, 0x4a
	.zero		1
	.zero		1


	//----- nvinfo : EIATTR_SYSCALL_OFFSETS
	.align		4
        /*0070*/ 	.byte	0x04, 0x46
        /*0072*/ 	.short	(.L_117 - .L_116)


	//   ....[0]....
.L_116:
        /*0074*/ 	.word	0x00000230


	//----- nvinfo : EIATTR_EXIT_INSTR_OFFSETS
	.align		4
.L_117:
        /*0078*/ 	.byte	0x04, 0x1c
        /*007a*/ 	.short	(.L_119 - .L_118)


	//   ....[0]....
.L_118:
        /*007c*/ 	.word	0x00000570


	//----- nvinfo : EIATTR_INDIRECT_BRANCH_TARGETS
	.align		4
.L_119:
        /*0080*/ 	.byte	0x04, 0x34
        /*0082*/ 	.short	(.L_121 - .L_120)


	//   ....[0]....
.L_120:
        /*0084*/ 	.word	.L_x_59@srel
        /*0088*/ 	.short	0x0
        /*008a*/ 	.short	0x0
        /*008c*/ 	.word	0x3
        /*0090*/ 	.word	.L_x_60@srel
        /*0094*/ 	.word	.L_x_61@srel
        /*0098*/ 	.word	.L_x_29@srel


	//   ....[1]....
        /* <DEDUP_REMOVED lines=8> */


	//----- nvinfo : EIATTR_CRS_STACK_SIZE
	.align		4
.L_121:
        /*00b8*/ 	.byte	0x04, 0x1e
        /*00ba*/ 	.short	(.L_123 - .L_122)
.L_122:
        /*00bc*/ 	.word	0x00000000


	//----- nvinfo : EIATTR_CBANK_PARAM_SIZE
	.align		4
.L_123:
        /*00c0*/ 	.byte	0x03, 0x19
        /*00c2*/ 	.short	0x0028


	//----- nvinfo : EIATTR_PARAM_CBANK
	.align		4
        /*00c4*/ 	.byte	0x04, 0x0a
        /*00c6*/ 	.short	(.L_125 - .L_124)
	.align		4
.L_124:
        /*00c8*/ 	.word	index@(.nv.constant0._Z19gpu_cuit_all_sharediPcPiS_PP11Node_Struct)
        /*00cc*/ 	.short	0x0380
        /*00ce*/ 	.short	0x0028


	//----- nvinfo : EIATTR_SW_WAR
	.align		4
.L_125:
        /*00d0*/ 	.byte	0x04, 0x36
        /*00d2*/ 	.short	(.L_127 - .L_126)
.L_126:
        /*00d4*/ 	.word	0x00000008
.L_127:


//--------------------- .nv.callgraph             --------------------------
	.section	.nv.callgraph,"",@"SHT_CUDA_CALLGRAPH"
	.align	4
	.sectionentsize	8
	.align		4
        /*0000*/ 	.word	0x00000000
	.align		4
        /*0004*/ 	.word	0xffffffff
	.align		4
        /*0008*/ 	.word	index@(_Z20gpu_cuit_none_sharediPcPiS_PP11Node_Struct)
	.align		4
        /*000c*/ 	.word	index@(malloc)
	.align		4
        /*0010*/ 	.word	index@(_Z21gpu_cuit_input_sharediPcPiS_PP11Node_Struct)
	.align		4
        /*0014*/ 	.word	index@(malloc)
	.align		4
        /*0018*/ 	.word	index@(_Z18gpu_cuit_op_sharediPcPiS_PP11Node_Struct)
	.align		4
        /*001c*/ 	.word	index@(malloc)
	.align		4
        /*0020*/ 	.word	index@(_Z19gpu_cuit_all_sharediPcPiS_PP11Node_Struct)
	.align		4
        /*0024*/ 	.word	index@(malloc)
	.align		4
        /*0028*/ 	.word	0x00000000
	.align		4
        /*002c*/ 	.word	0xfffffffe
	.align		4
        /*0030*/ 	.word	0x00000000
	.align		4
        /*0034*/ 	.word	0xfffffffd
	.align		4
        /*0038*/ 	.word	0x00000000
	.align		4
        /*003c*/ 	.word	0xfffffffc


//--------------------- .nv.constant4             --------------------------
	.section	.nv.constant4,"a",@progbits
	.align	8
	.align		8
.nv.constant4:
        /*0000*/ 	.dword	malloc


//--------------------- .nv.constant2._Z20gpu_cuit_none_sharediPcPiS_PP11Node_Struct --------------------------
	.section	.nv.constant2._Z20gpu_cuit_none_sharediPcPiS_PP11Node_Struct,"a",@progbits
	.sectionflags	@""
	.align	4
.nv.constant2._Z20gpu_cuit_none_sharediPcPiS_PP11Node_Struct:
        /*0000*/ 	.byte	0x40, 0x03, 0x00, 0x00, 0x10, 0x03, 0x00, 0x00, 0x50, 0x04, 0x00, 0x00, 0x00, 0x04, 0x00, 0x00
        /*0010*/ 	.byte	0x30, 0x04, 0x00, 0x00, 0xd0, 0x03, 0x00, 0x00, 0x50, 0x04, 0x00, 0x00


//--------------------- .nv.constant2._Z21gpu_cuit_input_sharediPcPiS_PP11Node_Struct --------------------------
	.section	.nv.constant2._Z21gpu_cuit_input_sharediPcPiS_PP11Node_Struct,"a",@progbits
	.sectionflags	@""
	.align	4
.nv.constant2._Z21gpu_cuit_input_sharediPcPiS_PP11Node_Struct:
        /*0000*/ 	.byte	0x90, 0x03, 0x00, 0x00, 0x60, 0x03, 0x00, 0x00, 0xa0, 0x04, 0x00, 0x00, 0x50, 0x04, 0x00, 0x00
        /*0010*/ 	.byte	0x80, 0x04, 0x00, 0x00, 0x20, 0x04, 0x00, 0x00, 0xa0, 0x04, 0x00, 0x00


//--------------------- .nv.constant2._Z18gpu_cuit_op_sharediPcPiS_PP11Node_Struct --------------------------
	.section	.nv.constant2._Z18gpu_cuit_op_sharediPcPiS_PP11Node_Struct,"a",@progbits
	.sectionflags	@""
	.align	4
.nv.constant2._Z18gpu_cuit_op_sharediPcPiS_PP11Node_Struct:
        /*0000*/ 	.byte	0xa0, 0x03, 0x00, 0x00, 0x70, 0x03, 0x00, 0x00, 0xb0, 0x04, 0x00, 0x00, 0x60, 0x04, 0x00, 0x00
        /*0010*/ 	.byte	0x90, 0x04, 0x00, 0x00, 0x30, 0x04, 0x00, 0x00, 0xb0, 0x04, 0x00, 0x00


//--------------------- .nv.constant2._Z19gpu_cuit_all_sharediPcPiS_PP11Node_Struct --------------------------
	.section	.nv.constant2._Z19gpu_cuit_all_sharediPcPiS_PP11Node_Struct,"a",@progbits
	.sectionflags	@""
	.align	4
.nv.constant2._Z19gpu_cuit_all_sharediPcPiS_PP11Node_Struct:
        /*0000*/ 	.byte	0xe0, 0x03, 0x00, 0x00, 0xb0, 0x03, 0x00, 0x00, 0xf0, 0x04, 0x00, 0x00, 0xa0, 0x04, 0x00, 0x00
        /*0010*/ 	.byte	0xd0, 0x04, 0x00, 0x00, 0x70, 0x04, 0x00, 0x00, 0xf0, 0x04, 0x00, 0x00


//--------------------- .text._Z20gpu_cuit_none_sharediPcPiS_PP11Node_Struct --------------------------
	.section	.text._Z20gpu_cuit_none_sharediPcPiS_PP11Node_Struct,"ax",@progbits
	.align	128
        .global         _Z20gpu_cuit_none_sharediPcPiS_PP11Node_Struct
        .type           _Z20gpu_cuit_none_sharediPcPiS_PP11Node_Struct,@function
        .size           _Z20gpu_cuit_none_sharediPcPiS_PP11Node_Struct,(.L_x_68 - _Z20gpu_cuit_none_sharediPcPiS_PP11Node_Struct)
        .other          _Z20gpu_cuit_none_sharediPcPiS_PP11Node_Struct,@"STO_CUDA_ENTRY STV_DEFAULT"
_Z20gpu_cuit_none_sharediPcPiS_PP11Node_Struct:
.text._Z20gpu_cuit_none_sharediPcPiS_PP11Node_Struct:
[----:B------:R-:W0:Y:S01]  /*0000*/  LDC R1, c[0x0][0x37c] ;  /* 0x0000df00ff017b82 */ /* 0x000e220000000800 */
[----:B------:R-:W1:Y:S01]  /*0010*/  S2R R17, SR_TID.X ;  /* 0x0000000000117919 */ /* 0x000e620000002100 */
[----:B------:R-:W2:Y:S01]  /*0020*/  LDCU.64 UR36, c[0x0][0x358] ;  /* 0x00006b00ff2477ac */ /* 0x000ea20008000a00 */
[----:B------:R-:W-:Y:S01]  /*0030*/  MOV R0, 0x0 ;  /* 0x0000000000007802 */ /* 0x000fe20000000f00 */
[----:B------:R-:W3:Y:S01]  /*0040*/  LDCU.64 UR38, c[0x0][0x398] ;  /* 0x00007300ff2677ac */ /* 0x000ee20008000a00 */
[----:B-1----:R-:W-:-:S13]  /*0050*/  ISETP.NE.AND P0, PT, R17, RZ, PT ;  /* 0x000000ff1100720c */ /* 0x002fda0003f05270 */
[----:B------:R-:W2:Y:S08]  /*0060*/  @!P0 LDC.64 R4, c[0x0][0x390] ;  /* 0x0000e400ff048b82 */ /* 0x000eb00000000a00 */
[----:B------:R-:W1:Y:S01]  /*0070*/  @P0 LDC.64 R6, c[0x0][0x390] ;  /* 0x0000e400ff060b82 */ /* 0x000e620000000a00 */
[----:B--2---:R2:W5:Y:S01]  /*0080*/  @!P0 LDG.E R16, desc[UR36][R4.64] ;  /* 0x0000002404108981 */ /* 0x004562000c1e1900 */
[----:B------:R-:W-:-:S04]  /*0090*/  @P0 VIADD R3, R17, 0xffffffff ;  /* 0xffffffff11030836 */ /* 0x000fc80000000000 */
[----:B-1----:R-:W-:-:S04]  /*00a0*/  @P0 IMAD.WIDE.U32 R2, R3, 0x4, R6 ;  /* 0x0000000403020825 */ /* 0x002fc800078e0006 */
[----:B------:R-:W-:Y:S02]  /*00b0*/  @P0 IMAD.WIDE.U32 R6, R17, 0x4, R6 ;  /* 0x0000000411060825 */ /* 0x000fe400078e0006 */
[----:B------:R-:W4:Y:S01]  /*00c0*/  @P0 LDG.E R2, desc[UR36][R2.64] ;  /* 0x0000002402020981 */ /* 0x000f22000c1e1900 */
[----:B------:R1:W0:Y:S03]  /*00d0*/  LDC.64 R8, c[0x4][R0] ;  /* 0x0100000000087b82 */ /* 0x0002260000000a00 */
[----:B------:R1:W5:Y:S01]  /*00e0*/  @P0 LDG.E R16, desc[UR36][R6.64] ;  /* 0x0000002406100981 */ /* 0x000362000c1e1900 */
[----:B--2---:R-:W-:Y:S02]  /*00f0*/  HFMA2 R5, -RZ, RZ, 0, 0 ;  /* 0x00000000ff057431 */ /* 0x004fe400000001ff */
[----:B------:R-:W-:Y:S02]  /*0100*/  @!P0 IMAD.MOV.U32 R19, RZ, RZ, RZ ;  /* 0x000000ffff138224 */ /* 0x000fe400078e00ff */
[----:B------:R-:W-:-:S02]  /*0110*/  IMAD.MOV.U32 R4, RZ, RZ, 0x6 ;  /* 0x00000006ff047424 */ /* 0x000fc400078e00ff */
[----:B01-34-:R-:W-:-:S07]  /*0120*/  @P0 VIADD R19, R2, 0x1 ;  /* 0x0000000102130836 */ /* 0x01bfce0000000000 */
[----:B------:R-:W-:-:S07]  /*0130*/  LEPC R20, `(.L_x_0) ;  /* 0x000000001014794e */ /* 0x000fce0000000000 */
[----:B-----5:R-:W-:Y:S05]  /*0140*/  CALL.ABS.NOINC R8 ;  /* 0x0000000008007343 */ /* 0x020fea0003c00000 */
.L_x_0:
[----:B------:R-:W0:Y:S02]  /*0150*/  LDCU.64 UR4, c[0x0][0x388] ;  /* 0x00007100ff0477ac */ /* 0x000e240008000a00 */
[----:B0-----:R-:W-:-:S05]  /*0160*/  IADD3 R2, P0, PT, R17, UR4, RZ ;  /* 0x0000000411027c10 */ /* 0x001fca000ff1e0ff */
[----:B------:R-:W-:-:S06]  /*0170*/  IMAD.X R3, RZ, RZ, UR5, P0 ;  /* 0x00000005ff037e24 */ /* 0x000fcc00080e06ff */
[----:B------:R-:W2:Y:S01]  /*0180*/  LDG.E.U8 R3, desc[UR36][R2.64] ;  /* 0x0000002402037981 */ /* 0x000ea2000c1e1100 */
[----:B------:R-:W-:Y:S01]  /*0190*/  IMAD.MOV.U32 R0, RZ, RZ, 0x20 ;  /* 0x00000020ff007424 */ /* 0x000fe200078e00ff */
[----:B------:R-:W-:Y:S01]  /*01a0*/  ISETP.GE.AND P0, PT, R19, R16, PT ;  /* 0x000000101300720c */ /* 0x000fe20003f06270 */
[----:B------:R-:W-:Y:S03]  /*01b0*/  BSSY.RECONVERGENT B0, `(.L_x_1) ;  /* 0x000002e000007945 */ /* 0x000fe60003800200 */
[----:B------:R0:W-:Y:S04]  /*01c0*/  ST.E.U8 desc[UR36][R4.64+0x1], R0 ;  /* 0x0000010004007985 */ /* 0x0001e8000c101124 */
[----:B------:R0:W-:Y:S04]  /*01d0*/  ST.E.U8 desc[UR36][R4.64+0x2], R0 ;  /* 0x0000020004007985 */ /* 0x0001e8000c101124 */
[----:B------:R0:W-:Y:S04]  /*01e0*/  ST.E.U8 desc[UR36][R4.64+0x3], R0 ;  /* 0x0000030004007985 */ /* 0x0001e8000c101124 */
[----:B------:R0:W-:Y:S04]  /*01f0*/  ST.E.U8 desc[UR36][R4.64+0x4], R0 ;  /* 0x0000040004007985 */ /* 0x0001e8000c101124 */
[----:B------:R0:W-:Y:S04]  /*0200*/  ST.E.U8 desc[UR36][R4.64+0x5], R0 ;  /* 0x0000050004007985 */ /* 0x0001e8000c101124 */
[----:B--2---:R0:W-:Y:S01]  /*0210*/  ST.E.U8 desc[UR36][R4.64], R3 ;  /* 0x0000000304007985 */ /* 0x0041e2000c101124 */
[----:B------:R-:W-:Y:S05]  /*0220*/  @P0 BRA `(.L_x_2) ;  /* 0x0000000000980947 */ /* 0x000fea0003800000 */
[----:B0-----:R-:W-:-:S07]  /*0230*/  IMAD.MOV.U32 R0, RZ, RZ, RZ ;  /* 0x000000ffff007224 */ /* 0x001fce00078e00ff */
.L_x_6:
[----:B------:R-:W-:-:S04]  /*0240*/  IADD3 R2, P0, PT, R19, UR38, RZ ;  /* 0x0000002613027c10 */ /* 0x000fc8000ff1e0ff */
[----:B------:R-:W-:-:S05]  /*0250*/  LEA.HI.X.SX32 R3, R19, UR39, 0x1, P0 ;  /* 0x0000002713037c11 */ /* 0x000fca00080f0eff */
[----:B01234-:R-:W2:Y:S02]  /*0260*/  LDG.E.U8 R7, desc[UR36][R2.64] ;  /* 0x0000002402077981 */ /* 0x01fea4000c1e1100 */
[----:B--2---:R-:W-:-:S13]  /*0270*/  ISETP.NE.AND P0, PT, R7, RZ, PT ;  /* 0x000000ff0700720c */ /* 0x004fda0003f05270 */
[----:B------:R-:W-:Y:S05]  /*0280*/  @!P0 BRA `(.L_x_2) ;  /* 0x0000000000808947 */ /* 0x000fea0003800000 */
[----:B------:R-:W-:Y:S01]  /*0290*/  ISETP.GT.AND P0, PT, R0, 0x1, PT ;  /* 0x000000010000780c */ /* 0x000fe20003f04270 */
[----:B------:R-:W-:-:S12]  /*02a0*/  BSSY.RECONVERGENT B1, `(.L_x_3) ;  /* 0x000001b000017945 */ /* 0x000fd80003800200 */
[----:B------:R-:W-:Y:S05]  /*02b0*/  @P0 BRA `(.L_x_4) ;  /* 0x00000000002c0947 */ /* 0x000fea0003800000 */
[----:B------:R-:W-:-:S04]  /*02c0*/  VIMNMX.U32 R2, PT, PT, R0, 0x2, PT ;  /* 0x0000000200027848 */ /* 0x000fc80003fe0000 */
[----:B------:R-:W-:-:S04]  /*02d0*/  SHF.L.U32 R6, R2, 0x2, RZ ;  /* 0x0000000202067819 */ /* 0x000fc800000006ff */
[----:B------:R-:W0:Y:S02]  /*02e0*/  LDC R2, c[0x2][R6] ;  /* 0x0080000006027b82 */ /* 0x000e240000000800 */
[----:B0-----:R-:W-:-:S04]  /*02f0*/  SHF.R.S32.HI R3, RZ, 0x1f, R2 ;  /* 0x0000001fff037819 */ /* 0x001fc80000011402 */
.L_x_32:
[----:B------:R-:W-:Y:S05]  /*0300*/  BRX R2 -0x310                                  (*"BRANCH_TARGETS .L_x_33,.L_x_34,.L_x_5"*) ;  /* 0xfffffffc023c7949 */ /* 0x000fea000383ffff */
.L_x_34:
[----:B------:R3:W-:Y:S01]  /*0310*/  ST.E.U8 desc[UR36][R4.64+0x2], R7 ;  /* 0x0000020704007985 */ /* 0x0007e2000c101124 */
[----:B------:R-:W-:Y:S01]  /*0320*/  IMAD.MOV.U32 R0, RZ, RZ, 0x2 ;  /* 0x00000002ff007424 */ /* 0x000fe200078e00ff */
[----:B------:R-:W-:Y:S06]  /*0330*/  BRA `(.L_x_5) ;  /* 0x0000000000447947 */ /* 0x000fec0003800000 */
.L_x_33:
[----:B------:R4:W-:Y:S01]  /*0340*/  ST.E.U8 desc[UR36][R4.64+0x1], R7 ;  /* 0x0000010704007985 */ /* 0x0009e2000c101124 */
[----:B------:R-:W-:Y:S01]  /*0350*/  IMAD.MOV.U32 R0, RZ, RZ, 0x1 ;  /* 0x00000001ff007424 */ /* 0x000fe200078e00ff */
[----:B------:R-:W-:Y:S06]  /*0360*/  BRA `(.L_x_5) ;  /* 0x0000000000387947 */ /* 0x000fec0003800000 */
.L_x_4:
[----:B------:R-:W-:-:S05]  /*0370*/  IMAD.MOV.U32 R3, RZ, RZ, -0x2 ;  /* 0xfffffffeff037424 */ /* 0x000fca00078e00ff */
[----:B------:R-:W-:-:S04]  /*0380*/  VIADDMNMX.U32 R2, R0, R3, 0x3, PT ;  /* 0x0000000300027446 */ /* 0x000fc80003800003 */
[----:B------:R-:W-:-:S04]  /*0390*/  SHF.L.U32 R6, R2, 0x2, RZ ;  /* 0x0000000202067819 */ /* 0x000fc800000006ff */
[----:B------:R-:W0:Y:S02]  /*03a0*/  LDC R2, c[0x2][R6+0xc] ;  /* 0x0080030006027b82 */ /* 0x000e240000000800 */
[----:B0-----:R-:W-:-:S04]  /*03b0*/  SHF.R.S32.HI R3, RZ, 0x1f, R2 ;  /* 0x0000001fff037819 */ /* 0x001fc80000011402 */
.L_x_36:
[----:B------:R-:W-:Y:S05]  /*03c0*/  BRX R2 -0x3d0                                  (*"BRANCH_TARGETS .L_x_37,.L_x_38,.L_x_39,.L_x_5"*) ;  /* 0xfffffffc020c7949 */ /* 0x000fea000383ffff */
.L_x_39:
[----:B------:R0:W-:Y:S01]  /*03d0*/  ST.E.U8 desc[UR36][R4.64+0x5], R7 ;  /* 0x0000050704007985 */ /* 0x0001e2000c101124 */
[----:B------:R-:W-:Y:S01]  /*03e0*/  IMAD.MOV.U32 R0, RZ, RZ, 0x5 ;  /* 0x00000005ff007424 */ /* 0x000fe200078e00ff */
[----:B------:R-:W-:Y:S06]  /*03f0*/  BRA `(.L_x_5) ;  /* 0x0000000000147947 */ /* 0x000fec0003800000 */
.L_x_37:
[----:B------:R1:W-:Y:S01]  /*0400*/  ST.E.U8 desc[UR36][R4.64+0x3], R7 ;  /* 0x0000030704007985 */ /* 0x0003e2000c101124 */
[----:B------:R-:W-:Y:S01]  /*0410*/  IMAD.MOV.U32 R0, RZ, RZ, 0x3 ;  /* 0x00000003ff007424 */ /* 0x000fe200078e00ff */
[----:B------:R-:W-:Y:S06]  /*0420*/  BRA `(.L_x_5) ;  /* 0x0000000000087947 */ /* 0x000fec0003800000 */
.L_x_38:
[----:B------:R2:W-:Y:S01]  /*0430*/  ST.E.U8 desc[UR36][R4.64+0x4], R7 ;  /* 0x0000040704007985 */ /* 0x0005e2000c101124 */
[----:B------:R-:W-:-:S07]  /*0440*/  HFMA2 R0, -RZ, RZ, 0, 2.384185791015625e-07 ;  /* 0x00000004ff007431 */ /* 0x000fce00000001ff */
.L_x_5:
[----:B------:R-:W-:Y:S05]  /*0450*/  BSYNC.RECONVERGENT B1 ;  /* 0x0000000000017941 */ /* 0x000fea0003800200 */
.L_x_3:
[----:B------:R-:W-:-:S05]  /*0460*/  VIADD R19, R19, 0x1 ;  /* 0x0000000113137836 */ /* 0x000fca0000000000 */
[----:B------:R-:W-:-:S13]  /*0470*/  ISETP.NE.AND P0, PT, R19, R16, PT ;  /* 0x000000101300720c */ /* 0x000fda0003f05270 */
[----:B------:R-:W-:Y:S05]  /*0480*/  @P0 BRA `(.L_x_6) ;  /* 0xfffffffc006c0947 */ /* 0x000fea000383ffff */
.L_x_2:
[----:B------:R-:W-:Y:S05]  /*0490*/  BSYNC.RECONVERGENT B0 ;  /* 0x0000000000007941 */ /* 0x000fea0003800200 */
.L_x_1:
[----:B0-----:R-:W0:Y:S02]  /*04a0*/  LDC.64 R2, c[0x0][0x3a0] ;  /* 0x0000e800ff027b82 */ /* 0x001e240000000a00 */
[----:B0-----:R-:W-:-:S05]  /*04b0*/  IMAD.WIDE.U32 R2, R17, 0x8, R2 ;  /* 0x0000000811027825 */ /* 0x001fca00078e0002 */
[----:B------:R-:W-:Y:S01]  /*04c0*/  STG.E.64 desc[UR36][R2.64], R4 ;  /* 0x0000000402007986 */ /* 0x000fe2000c101b24 */
[----:B------:R-:W-:Y:S05]  /*04d0*/  EXIT ;  /* 0x000000000000794d */ /* 0x000fea0003800000 */
.L_x_7:
[----:B------:R-:W-:-:S00]  /*04e0*/  BRA `(.L_x_7) ;  /* 0xfffffffc00fc7947 */ /* 0x000fc0000383ffff */
[----:B------:R-:W-:-:S00]  /*04f0*/  NOP ;  /* 0x0000000000007918 */ /* 0x000fc00000000000 */
        /* <DEDUP_REMOVED lines=8> */
.L_x_68:


//--------------------- .text._Z21gpu_cuit_input_sharediPcPiS_PP11Node_Struct --------------------------
	.section	.text._Z21gpu_cuit_input_sharediPcPiS_PP11Node_Struct,"ax",@progbits
	.align	128
        .global         _Z21gpu_cuit_input_sharediPcPiS_PP11Node_Struct
        .type           _Z21gpu_cuit_input_sharediPcPiS_PP11Node_Struct,@function
        .size           _Z21gpu_cuit_input_sharediPcPiS_PP11Node_Struct,(.L_x_69 - _Z21gpu_cuit_input_sharediPcPiS_PP11Node_Struct)
        .other          _Z21gpu_cuit_input_sharediPcPiS_PP11Node_Struct,@"STO_CUDA_ENTRY STV_DEFAULT"
_Z21gpu_cuit_input_sharediPcPiS_PP11Node_Struct:
.text._Z21gpu_cuit_input_sharediPcPiS_PP11Node_Struct:
[----:B------:R-:W0:Y:S01]  /*0000*/  LDC R1, c[0x0][0x37c] ;  /* 0x0000df00ff017b82 */ /* 0x000e220000000800 */
[----:B------:R-:W1:Y:S01]  /*0010*/  S2R R2, SR_TID.X ;  /* 0x0000000000027919 */ /* 0x000e620000002100 */
[----:B------:R-:W2:Y:S01]  /*0020*/  LDCU.64 UR36, c[0x0][0x358] ;  /* 0x00006b00ff2477ac */ /* 0x000ea20008000a00 */
[----:B------:R-:W3:Y:S01]  /*0030*/  LDCU.64 UR4, c[0x0][0x398] ;  /* 0x00007300ff0477ac */ /* 0x000ee20008000a00 */
[----:B-1----:R-:W-:-:S13]  /*0040*/  ISETP.NE.AND P0, PT, R2, RZ, PT ;  /* 0x000000ff0200720c */ /* 0x002fda0003f05270 */
[----:B------:R-:W2:Y:S01]  /*0050*/  @!P0 LDC.64 R4, c[0x0][0x390] ;  /* 0x0000e400ff048b82 */ /* 0x000ea20000000a00 */
[----:B---3--:R-:W-:-:S07]  /*0060*/  IADD3 R8, P1, PT, R2, UR4, RZ ;  /* 0x0000000402087c10 */ /* 0x008fce000ff3e0ff */
[----:B------:R-:W1:Y:S01]  /*0070*/  @P0 LDC.64 R6, c[0x0][0x390] ;  /* 0x0000e400ff060b82 */ /* 0x000e620000000a00 */
[----:B--2---:R-:W5:Y:S01]  /*0080*/  @!P0 LDG.E R16, desc[UR36][R4.64] ;  /* 0x0000002404108981 */ /* 0x004f62000c1e1900 */
[----:B------:R-:W-:-:S05]  /*0090*/  IMAD.X R9, RZ, RZ, UR5, P1 ;  /* 0x00000005ff097e24 */ /* 0x000fca00088e06ff */
[----:B------:R2:W3:Y:S01]  /*00a0*/  LDG.E.U8 R3, desc[UR36][R8.64] ;  /* 0x0000002408037981 */ /* 0x0004e2000c1e1100 */
[----:B------:R-:W-:-:S04]  /*00b0*/  @P0 VIADD R11, R2, 0xffffffff ;  /* 0xffffffff020b0836 */ /* 0x000fc80000000000 */
[----:B-1----:R-:W-:-:S04]  /*00c0*/  @P0 IMAD.WIDE.U32 R10, R11, 0x4, R6 ;  /* 0x000000040b0a0825 */ /* 0x002fc800078e0006 */
[----:B------:R-:W-:Y:S02]  /*00d0*/  @P0 IMAD.WIDE.U32 R6, R2, 0x4, R6 ;  /* 0x0000000402060825 */ /* 0x000fe400078e0006 */
[----:B------:R-:W4:Y:S01]  /*00e0*/  @P0 LDG.E R10, desc[UR36][R10.64] ;  /* 0x000000240a0a0981 */ /* 0x000f22000c1e1900 */
[----:B------:R-:W1:Y:S01]  /*00f0*/  S2UR UR38, SR_CgaCtaId ;  /* 0x00000000002679c3 */ /* 0x000e620000008800 */
[----:B------:R-:W-:Y:S01]  /*0100*/  UMOV UR4, 0x400 ;  /* 0x0000040000047882 */ /* 0x000fe20000000000 */
[----:B------:R-:W-:Y:S01]  /*0110*/  MOV R0, 0x0 ;  /* 0x0000000000007802 */ /* 0x000fe20000000f00 */
[----:B------:R0:W5:Y:S01]  /*0120*/  @P0 LDG.E R16, desc[UR36][R6.64] ;  /* 0x0000002406100981 */ /* 0x000162000c1e1900 */
[----:B-1----:R-:W-:-:S04]  /*0130*/  ULEA UR38, UR38, UR4, 0x18 ;  /* 0x0000000426267291 */ /* 0x002fc8000f8ec0ff */
[----:B--2---:R1:W2:Y:S01]  /*0140*/  LDC.64 R8, c[0x4][R0] ;  /* 0x0100000000087b82 */ /* 0x0042a20000000a00 */
[----:B------:R-:W-:Y:S02]  /*0150*/  @!P0 IMAD.MOV.U32 R17, RZ, RZ, RZ ;  /* 0x000000ffff118224 */ /* 0x000fe400078e00ff */
[----:B------:R-:W-:Y:S02]  /*0160*/  IMAD.MOV.U32 R4, RZ, RZ, 0x6 ;  /* 0x00000006ff047424 */ /* 0x000fe400078e00ff */
[----:B------:R-:W-:Y:S01]  /*0170*/  IMAD.MOV.U32 R5, RZ, RZ, RZ ;  /* 0x000000ffff057224 */ /* 0x000fe200078e00ff */
[----:B---3--:R1:W-:Y:S01]  /*0180*/  STS.U8 [R2+UR38], R3 ;  /* 0x0000000302007988 */ /* 0x0083e20008000026 */
[----:B0---4-:R-:W-:-:S07]  /*0190*/  @P0 IADD3 R17, PT, PT, R10, 0x1, RZ ;  /* 0x000000010a110810 */ /* 0x011fce0007ffe0ff */
[----:B------:R-:W-:-:S07]  /*01a0*/  LEPC R20, `(.L_x_8) ;  /* 0x000000001014794e */ /* 0x000fce0000000000 */
[----:B-12--5:R-:W-:Y:S05]  /*01b0*/  CALL.ABS.NOINC R8 ;  /* 0x0000000008007343 */ /* 0x026fea0003c00000 */
.L_x_8:
[----:B------:R-:W0:Y:S02]  /*01c0*/  LDCU.64 UR4, c[0x0][0x388] ;  /* 0x00007100ff0477ac */ /* 0x000e240008000a00 */
[----:B0-----:R-:W-:-:S05]  /*01d0*/  IADD3 R6, P0, PT, R2, UR4, RZ ;  /* 0x0000000402067c10 */ /* 0x001fca000ff1e0ff */
[----:B------:R-:W-:-:S06]  /*01e0*/  IMAD.X R7, RZ, RZ, UR5, P0 ;  /* 0x00000005ff077e24 */ /* 0x000fcc00080e06ff */
[----:B------:R-:W2:Y:S01]  /*01f0*/  LDG.E.U8 R7, desc[UR36][R6.64] ;  /* 0x0000002406077981 */ /* 0x000ea2000c1e1100 */
[----:B------:R-:W-:Y:S01]  /*0200*/  HFMA2 R0, -RZ, RZ, 0, 1.9073486328125e-06 ;  /* 0x00000020ff007431 */ /* 0x000fe200000001ff */
        /* <DEDUP_REMOVED lines=10> */
.L_x_14:
[----:B01234-:R-:W0:Y:S02]  /*02b0*/  LDS.U8 R9, [R17+UR38] ;  /* 0x0000002611097984 */ /* 0x01fe240008000000 */
[----:B0-----:R-:W-:-:S13]  /*02c0*/  ISETP.NE.AND P0, PT, R9, RZ, PT ;  /* 0x000000ff0900720c */ /* 0x001fda0003f05270 */
[----:B------:R-:W-:Y:S05]  /*02d0*/  @!P0 BRA `(.L_x_10) ;  /* 0x0000000000808947 */ /* 0x000fea0003800000 */
[----:B------:R-:W-:Y:S01]  /*02e0*/  ISETP.GT.AND P0, PT, R0, 0x1, PT ;  /* 0x000000010000780c */ /* 0x000fe20003f04270 */
[----:B------:R-:W-:-:S12]  /*02f0*/  BSSY.RECONVERGENT B1, `(.L_x_11) ;  /* 0x000001b000017945 */ /* 0x000fd80003800200 */
[----:B------:R-:W-:Y:S05]  /*0300*/  @P0 BRA `(.L_x_12) ;  /* 0x00000000002c0947 */ /* 0x000fea0003800000 */
[----:B------:R-:W-:-:S05]  /*0310*/  VIMNMX.U32 R3, PT, PT, R0, 0x2, PT ;  /* 0x0000000200037848 */ /* 0x000fca0003fe0000 */
[----:B------:R-:W-:-:S04]  /*0320*/  IMAD.SHL.U32 R3, R3, 0x4, RZ ;  /* 0x0000000403037824 */ /* 0x000fc800078e00ff */
[----:B------:R-:W0:Y:S02]  /*0330*/  LDC R6, c[0x2][R3] ;  /* 0x0080000003067b82 */ /* 0x000e240000000800 */
[----:B0-----:R-:W-:-:S04]  /*0340*/  SHF.R.S32.HI R7, RZ, 0x1f, R6 ;  /* 0x0000001fff077819 */ /* 0x001fc80000011406 */
.L_x_41:
[----:B------:R-:W-:Y:S05]  /*0350*/  BRX R6 -0x360                                  (*"BRANCH_TARGETS .L_x_42,.L_x_43,.L_x_13"*) ;  /* 0xfffffffc06287949 */ /* 0x000fea000383ffff */
.L_x_43:
[----:B------:R3:W-:Y:S01]  /*0360*/  ST.E.U8 desc[UR36][R4.64+0x2], R9 ;  /* 0x0000020904007985 */ /* 0x0007e2000c101124 */
[----:B------:R-:W-:Y:S01]  /*0370*/  HFMA2 R0, -RZ, RZ, 0, 1.1920928955078125e-07 ;  /* 0x00000002ff007431 */ /* 0x000fe200000001ff */
[----:B------:R-:W-:Y:S06]  /*0380*/  BRA `(.L_x_13) ;  /* 0x0000000000447947 */ /* 0x000fec0003800000 */
.L_x_42:
[----:B------:R4:W-:Y:S01]  /*0390*/  ST.E.U8 desc[UR36][R4.64+0x1], R9 ;  /* 0x0000010904007985 */ /* 0x0009e2000c101124 */
[----:B------:R-:W-:Y:S01]  /*03a0*/  IMAD.MOV.U32 R0, RZ, RZ, 0x1 ;  /* 0x00000001ff007424 */ /* 0x000fe200078e00ff */
[----:B------:R-:W-:Y:S06]  /*03b0*/  BRA `(.L_x_13) ;  /* 0x0000000000387947 */ /* 0x000fec0003800000 */
.L_x_12:
[----:B------:R-:W-:-:S05]  /*03c0*/  IMAD.MOV.U32 R3, RZ, RZ, -0x2 ;  /* 0xfffffffeff037424 */ /* 0x000fca00078e00ff */
[----:B------:R-:W-:-:S04]  /*03d0*/  VIADDMNMX.U32 R3, R0, R3, 0x3, PT ;  /* 0x0000000300037446 */ /* 0x000fc80003800003 */
[----:B------:R-:W-:-:S04]  /*03e0*/  SHF.L.U32 R3, R3, 0x2, RZ ;  /* 0x0000000203037819 */ /* 0x000fc800000006ff */
[----:B------:R-:W0:Y:S02]  /*03f0*/  LDC R6, c[0x2][R3+0xc] ;  /* 0x0080030003067b82 */ /* 0x000e240000000800 */
[----:B0-----:R-:W-:-:S04]  /*0400*/  SHF.R.S32.HI R7, RZ, 0x1f, R6 ;  /* 0x0000001fff077819 */ /* 0x001fc80000011406 */
.L_x_45:
[----:B------:R-:W-:Y:S05]  /*0410*/  BRX R6 -0x420                                  (*"BRANCH_TARGETS .L_x_46,.L_x_47,.L_x_48,.L_x_13"*) ;  /* 0xfffffff806f87949 */ /* 0x000fea000383ffff */
.L_x_48:
[----:B------:R0:W-:Y:S01]  /*0420*/  ST.E.U8 desc[UR36][R4.64+0x5], R9 ;  /* 0x0000050904007985 */ /* 0x0001e2000c101124 */
[----:B------:R-:W-:Y:S01]  /*0430*/  IMAD.MOV.U32 R0, RZ, RZ, 0x5 ;  /* 0x00000005ff007424 */ /* 0x000fe200078e00ff */
[----:B------:R-:W-:Y:S06]  /*0440*/  BRA `(.L_x_13) ;  /* 0x0000000000147947 */ /* 0x000fec0003800000 */
.L_x_46:
[----:B------:R1:W-:Y:S01]  /*0450*/  ST.E.U8 desc[UR36][R4.64+0x3], R9 ;  /* 0x0000030904007985 */ /* 0x0003e2000c101124 */
[----:B------:R-:W-:Y:S01]  /*0460*/  IMAD.MOV.U32 R0, RZ, RZ, 0x3 ;  /* 0x00000003ff007424 */ /* 0x000fe200078e00ff */
[----:B------:R-:W-:Y:S06]  /*0470*/  BRA `(.L_x_13) ;  /* 0x0000000000087947 */ /* 0x000fec0003800000 */
.L_x_47:
[----:B------:R2:W-:Y:S01]  /*0480*/  ST.E.U8 desc[UR36][R4.64+0x4], R9 ;  /* 0x0000040904007985 */ /* 0x0005e2000c101124 */
[----:B------:R-:W-:-:S07]  /*0490*/  HFMA2 R0, -RZ, RZ, 0, 2.384185791015625e-07 ;  /* 0x00000004ff007431 */ /* 0x000fce00000001ff */
.L_x_13:
[----:B------:R-:W-:Y:S05]  /*04a0*/  BSYNC.RECONVERGENT B1 ;  /* 0x0000000000017941 */ /* 0x000fea0003800200 */
.L_x_11:
[----:B------:R-:W-:-:S05]  /*04b0*/  VIADD R17, R17, 0x1 ;  /* 0x0000000111117836 */ /* 0x000fca0000000000 */
[----:B------:R-:W-:-:S13]  /*04c0*/  ISETP.NE.AND P0, PT, R17, R16, PT ;  /* 0x000000101100720c */ /* 0x000fda0003f05270 */
[----:B------:R-:W-:Y:S05]  /*04d0*/  @P0 BRA `(.L_x_14) ;  /* 0xfffffffc00740947 */ /* 0x000fea000383ffff */
.L_x_10:
[----:B------:R-:W-:Y:S05]  /*04e0*/  BSYNC.RECONVERGENT B0 ;  /* 0x0000000000007941 */ /* 0x000fea0003800200 */
.L_x_9:
[----:B0-----:R-:W0:Y:S02]  /*04f0*/  LDC.64 R6, c[0x0][0x3a0] ;  /* 0x0000e800ff067b82 */ /* 0x001e240000000a00 */
[----:B0-----:R-:W-:-:S05]  /*0500*/  IMAD.WIDE.U32 R2, R2, 0x8, R6 ;  /* 0x0000000802027825 */ /* 0x001fca00078e0006 */
[----:B------:R-:W-:Y:S01]  /*0510*/  STG.E.64 desc[UR36][R2.64], R4 ;  /* 0x0000000402007986 */ /* 0x000fe2000c101b24 */
[----:B------:R-:W-:Y:S05]  /*0520*/  EXIT ;  /* 0x000000000000794d */ /* 0x000fea0003800000 */
.L_x_15:
        /* <DEDUP_REMOVED lines=13> */
.L_x_69:


//--------------------- .text._Z18gpu_cuit_op_sharediPcPiS_PP11Node_Struct --------------------------
	.section	.text._Z18gpu_cuit_op_sharediPcPiS_PP11Node_Struct,"ax",@progbits
	.align	128
        .global         _Z18gpu_cuit_op_sharediPcPiS_PP11Node_Struct
        .type           _Z18gpu_cuit_op_sharediPcPiS_PP11Node_Struct,@function
        .size           _Z18gpu_cuit_op_sharediPcPiS_PP11Node_Struct,(.L_x_70 - _Z18gpu_cuit_op_sharediPcPiS_PP11Node_Struct)
        .other          _Z18gpu_cuit_op_sharediPcPiS_PP11Node_Struct,@"STO_CUDA_ENTRY STV_DEFAULT"
_Z18gpu_cuit_op_sharediPcPiS_PP11Node_Struct:
.text._Z18gpu_cuit_op_sharediPcPiS_PP11Node_Struct:
[----:B------:R-:W0:Y:S01]  /*0000*/  LDC R1, c[0x0][0x37c] ;  /* 0x0000df00ff017b82 */ /* 0x000e220000000800 */
[----:B------:R-:W1:Y:S01]  /*0010*/  S2R R2, SR_TID.X ;  /* 0x0000000000027919 */ /* 0x000e620000002100 */
[----:B------:R-:W1:Y:S06]  /*0020*/  LDCU.64 UR4, c[0x0][0x388] ;  /* 0x00007100ff0477ac */ /* 0x000e6c0008000a00 */
[----:B------:R-:W2:Y:S01]  /*0030*/  LDC.64 R16, c[0x0][0x390] ;  /* 0x0000e400ff107b82 */ /* 0x000ea20000000a00 */
[----:B------:R-:W3:Y:S07]  /*0040*/  LDCU.64 UR36, c[0x0][0x358] ;  /* 0x00006b00ff2477ac */ /* 0x000eee0008000a00 */
[----:B------:R-:W4:Y:S01]  /*0050*/  S2UR UR38, SR_CgaCtaId ;  /* 0x00000000002679c3 */ /* 0x000f220000008800 */
[----:B------:R-:W-:Y:S01]  /*0060*/  MOV R0, 0x0 ;  /* 0x0000000000007802 */ /* 0x000fe20000000f00 */
[----:B------:R-:W0:Y:S01]  /*0070*/  LDCU.64 UR40, c[0x0][0x398] ;  /* 0x00007300ff2877ac */ /* 0x000e220008000a00 */
[C---:B-1----:R-:W-:Y:S01]  /*0080*/  IADD3 R4, P0, PT, R2.reuse, UR4, RZ ;  /* 0x0000000402047c10 */ /* 0x042fe2000ff1e0ff */
[----:B--2---:R-:W-:-:S04]  /*0090*/  IMAD.WIDE.U32 R16, R2, 0x4, R16 ;  /* 0x0000000402107825 */ /* 0x004fc800078e0010 */
[----:B------:R-:W-:Y:S02]  /*00a0*/  IMAD.X R5, RZ, RZ, UR5, P0 ;  /* 0x00000005ff057e24 */ /* 0x000fe400080e06ff */
[----:B---3--:R-:W2:Y:S04]  /*00b0*/  LDG.E R16, desc[UR36][R16.64] ;  /* 0x0000002410107981 */ /* 0x008ea8000c1e1900 */
[----:B------:R1:W3:Y:S01]  /*00c0*/  LDG.E.U8 R3, desc[UR36][R4.64] ;  /* 0x0000002404037981 */ /* 0x0002e2000c1e1100 */
[----:B------:R-:W-:Y:S02]  /*00d0*/  UMOV UR4, 0x400 ;  /* 0x0000040000047882 */ /* 0x000fe40000000000 */
[----:B------:R-:W-:Y:S01]  /*00e0*/  UIADD3 UR5, UPT, UPT, UR4, 0x4, URZ ;  /* 0x0000000404057890 */ /* 0x000fe2000fffe0ff */
[----:B------:R-:W-:-:S03]  /*00f0*/  ISETP.NE.AND P0, PT, R2, RZ, PT ;  /* 0x000000ff0200720c */ /* 0x000fc60003f05270 */
[----:B----4-:R-:W-:Y:S02]  /*0100*/  ULEA UR5, UR38, UR5, 0x18 ;  /* 0x0000000526057291 */ /* 0x010fe4000f8ec0ff */
[----:B------:R-:W-:-:S04]  /*0110*/  ULEA UR38, UR38, UR4, 0x18 ;  /* 0x0000000426267291 */ /* 0x000fc8000f8ec0ff */
[----:B------:R-:W-:Y:S01]  /*0120*/  LEA R7, R2, UR5, 0x2 ;  /* 0x0000000502077c11 */ /* 0x000fe2000f8e10ff */
[----:B------:R4:W0:Y:S01]  /*0130*/  LDC.64 R8, c[0x4][R0] ;  /* 0x0100000000087b82 */ /* 0x0008220000000a00 */
[----:B-1----:R-:W-:Y:S02]  /*0140*/  IMAD.MOV.U32 R5, RZ, RZ, RZ ;  /* 0x000000ffff057224 */ /* 0x002fe400078e00ff */
[----:B------:R-:W-:Y:S01]  /*0150*/  @!P0 IMAD.MOV.U32 R17, RZ, RZ, RZ ;  /* 0x000000ffff118224 */ /* 0x000fe200078e00ff */
[----:B---3--:R-:W-:Y:S04]  /*0160*/  STS.U8 [R2+UR38], R3 ;  /* 0x0000000302007988 */ /* 0x008fe80008000026 */
[----:B------:R-:W1:Y:S04]  /*0170*/  @P0 LDS R4, [R7+-0x4] ;  /* 0xfffffc0007040984 */ /* 0x000e680000000800 */
[----:B--2---:R4:W-:Y:S04]  /*0180*/  STS [R7], R16 ;  /* 0x0000001007007388 */ /* 0x0049e80000000800 */
[----:B------:R-:W2:Y:S01]  /*0190*/  @!P0 LDS R16, [UR38+0x4] ;  /* 0x00000426ff108984 */ /* 0x000ea20008000800 */
[----:B-1----:R-:W-:-:S02]  /*01a0*/  @P0 VIADD R17, R4, 0x1 ;  /* 0x0000000104110836 */ /* 0x002fc40000000000 */
[----:B0---4-:R-:W-:-:S07]  /*01b0*/  IMAD.MOV.U32 R4, RZ, RZ, 0x6 ;  /* 0x00000006ff047424 */ /* 0x011fce00078e00ff */
[----:B------:R-:W-:-:S07]  /*01c0*/  LEPC R20, `(.L_x_16) ;  /* 0x000000001014794e */ /* 0x000fce0000000000 */
[----:B--2---:R-:W-:Y:S05]  /*01d0*/  CALL.ABS.NOINC R8 ;  /* 0x0000000008007343 */ /* 0x004fea0003c00000 */
.L_x_16:
[----:B------:R-:W0:Y:S01]  /*01e0*/  LDS.U8 R3, [R2+UR38] ;  /* 0x0000002602037984 */ /* 0x000e220008000000 */
        /* <DEDUP_REMOVED lines=8> */
[----:B0-----:R1:W-:Y:S01]  /*0270*/  ST.E.U8 desc[UR36][R4.64], R3 ;  /* 0x0000000304007985 */ /* 0x0013e2000c101124 */
[----:B------:R-:W-:Y:S05]  /*0280*/  @P0 BRA `(.L_x_18) ;  /* 0x0000000000980947 */ /* 0x000fea0003800000 */
[----:B-1----:R-:W-:-:S07]  /*0290*/  IMAD.MOV.U32 R0, RZ, RZ, RZ ;  /* 0x000000ffff007224 */ /* 0x002fce00078e00ff */
.L_x_22:
        /* <DEDUP_REMOVED lines=12> */
.L_x_50:
[----:B------:R-:W-:Y:S05]  /*0360*/  BRX R6 -0x370                                  (*"BRANCH_TARGETS .L_x_51,.L_x_52,.L_x_21"*) ;  /* 0xfffffffc06247949 */ /* 0x000fea000383ffff */
.L_x_52:
[----:B------:R3:W-:Y:S01]  /*0370*/  ST.E.U8 desc[UR36][R4.64+0x2], R9 ;  /* 0x0000020904007985 */ /* 0x0007e2000c101124 */
[----:B------:R-:W-:Y:S01]  /*0380*/  IMAD.MOV.U32 R0, RZ, RZ, 0x2 ;  /* 0x00000002ff007424 */ /* 0x000fe200078e00ff */
[----:B------:R-:W-:Y:S06]  /*0390*/  BRA `(.L_x_21) ;  /* 0x0000000000447947 */ /* 0x000fec0003800000 */
.L_x_51:
[----:B------:R4:W-:Y:S01]  /*03a0*/  ST.E.U8 desc[UR36][R4.64+0x1], R9 ;  /* 0x0000010904007985 */ /* 0x0009e2000c101124 */
[----:B------:R-:W-:Y:S01]  /*03b0*/  HFMA2 R0, -RZ, RZ, 0, 5.9604644775390625e-08 ;  /* 0x00000001ff007431 */ /* 0x000fe200000001ff */
[----:B------:R-:W-:Y:S06]  /*03c0*/  BRA `(.L_x_21) ;  /* 0x0000000000387947 */ /* 0x000fec0003800000 */
.L_x_20:
[----:B------:R-:W-:-:S05]  /*03d0*/  IMAD.MOV.U32 R3, RZ, RZ, -0x2 ;  /* 0xfffffffeff037424 */ /* 0x000fca00078e00ff */
[----:B------:R-:W-:-:S05]  /*03e0*/  VIADDMNMX.U32 R3, R0, R3, 0x3, PT ;  /* 0x0000000300037446 */ /* 0x000fca0003800003 */
[----:B------:R-:W-:-:S04]  /*03f0*/  IMAD.SHL.U32 R3, R3, 0x4, RZ ;  /* 0x0000000403037824 */ /* 0x000fc800078e00ff */
[----:B------:R-:W0:Y:S02]  /*0400*/  LDC R6, c[0x2][R3+0xc] ;  /* 0x0080030003067b82 */ /* 0x000e240000000800 */
[----:B0-----:R-:W-:-:S04]  /*0410*/  SHF.R.S32.HI R7, RZ, 0x1f, R6 ;  /* 0x0000001fff077819 */ /* 0x001fc80000011406 */
.L_x_54:
[----:B------:R-:W-:Y:S05]  /*0420*/  BRX R6 -0x430                                  (*"BRANCH_TARGETS .L_x_55,.L_x_56,.L_x_57,.L_x_21"*) ;  /* 0xfffffff806f47949 */ /* 0x000fea000383ffff */
.L_x_57:
[----:B------:R0:W-:Y:S01]  /*0430*/  ST.E.U8 desc[UR36][R4.64+0x5], R9 ;  /* 0x0000050904007985 */ /* 0x0001e2000c101124 */
[----:B------:R-:W-:Y:S01]  /*0440*/  IMAD.MOV.U32 R0, RZ, RZ, 0x5 ;  /* 0x00000005ff007424 */ /* 0x000fe200078e00ff */
[----:B------:R-:W-:Y:S06]  /*0450*/  BRA `(.L_x_21) ;  /* 0x0000000000147947 */ /* 0x000fec0003800000 */
.L_x_55:
[----:B------:R1:W-:Y:S01]  /*0460*/  ST.E.U8 desc[UR36][R4.64+0x3], R9 ;  /* 0x0000030904007985 */ /* 0x0003e2000c101124 */
[----:B------:R-:W-:Y:S01]  /*0470*/  HFMA2 R0, -RZ, RZ, 0, 1.78813934326171875e-07 ;  /* 0x00000003ff007431 */ /* 0x000fe200000001ff */
[----:B------:R-:W-:Y:S06]  /*0480*/  BRA `(.L_x_21) ;  /* 0x0000000000087947 */ /* 0x000fec0003800000 */
.L_x_56:
[----:B------:R2:W-:Y:S01]  /*0490*/  ST.E.U8 desc[UR36][R4.64+0x4], R9 ;  /* 0x0000040904007985 */ /* 0x0005e2000c101124 */
[----:B------:R-:W-:-:S07]  /*04a0*/  IMAD.MOV.U32 R0, RZ, RZ, 0x4 ;  /* 0x00000004ff007424 */ /* 0x000fce00078e00ff */
.L_x_21:
[----:B------:R-:W-:Y:S05]  /*04b0*/  BSYNC.RECONVERGENT B1 ;  /* 0x0000000000017941 */ /* 0x000fea0003800200 */
.L_x_19:
[----:B------:R-:W-:-:S05]  /*04c0*/  VIADD R17, R17, 0x1 ;  /* 0x0000000111117836 */ /* 0x000fca0000000000 */
[----:B------:R-:W-:-:S13]  /*04d0*/  ISETP.NE.AND P0, PT, R17, R16, PT ;  /* 0x000000101100720c */ /* 0x000fda0003f05270 */
[----:B------:R-:W-:Y:S05]  /*04e0*/  @P0 BRA `(.L_x_22) ;  /* 0xfffffffc006c0947 */ /* 0x000fea000383ffff */
.L_x_18:
[----:B------:R-:W-:Y:S05]  /*04f0*/  BSYNC.RECONVERGENT B0 ;  /* 0x0000000000007941 */ /* 0x000fea0003800200 */
.L_x_17:
[----:B------:R-:W1:Y:S02]  /*0500*/  LDC.64 R6, c[0x0][0x3a0] ;  /* 0x0000e800ff067b82 */ /* 0x000e640000000a00 */
[----:B-1----:R-:W-:-:S05]  /*0510*/  IMAD.WIDE.U32 R2, R2, 0x8, R6 ;  /* 0x0000000802027825 */ /* 0x002fca00078e0006 */
[----:B------:R-:W-:Y:S01]  /*0520*/  STG.E.64 desc[UR36][R2.64], R4 ;  /* 0x0000000402007986 */ /* 0x000fe2000c101b24 */
[----:B------:R-:W-:Y:S05]  /*0530*/  EXIT ;  /* 0x000000000000794d */ /* 0x000fea0003800000 */
.L_x_23:
        /* <DEDUP_REMOVED lines=12> */
.L_x_70:


//--------------------- .text._Z19gpu_cuit_all_sharediPcPiS_PP11Node_Struct --------------------------
	.section	.text._Z19gpu_cuit_all_sharediPcPiS_PP11Node_Struct,"ax",@progbits
	.align	128
        .global         _Z19gpu_cuit_all_sharediPcPiS_PP11Node_Struct
        .type           _Z19gpu_cuit_all_sharediPcPiS_PP11Node_Struct,@function
        .size           _Z19gpu_cuit_all_sharediPcPiS_PP11Node_Struct,(.L_x_71 - _Z19gpu_cuit_all_sharediPcPiS_PP11Node_Struct)
        .other          _Z19gpu_cuit_all_sharediPcPiS_PP11Node_Struct,@"STO_CUDA_ENTRY STV_DEFAULT"
_Z19gpu_cuit_all_sharediPcPiS_PP11Node_Struct:
.text._Z19gpu_cuit_all_sharediPcPiS_PP11Node_Struct:
[----:B------:R-:W0:Y:S01]  /*0000*/  LDC R1, c[0x0][0x37c] ;  /* 0x0000df00ff017b82 */ /* 0x000e220000000800 */
[----:B------:R-:W1:Y:S07]  /*0010*/  S2R R2, SR_TID.X ;  /* 0x0000000000027919 */ /* 0x000e6e0000002100 */
[----:B------:R-:W2:Y:S01]  /*0020*/  LDC.64 R16, c[0x0][0x390] ;  /* 0x0000e400ff107b82 */ /* 0x000ea20000000a00 */
[----:B------:R-:W1:Y:S01]  /*0030*/  LDCU.64 UR4, c[0x0][0x388] ;  /* 0x00007100ff0477ac */ /* 0x000e620008000a00 */
[----:B------:R-:W3:Y:S01]  /*0040*/  LDCU.64 UR6, c[0x0][0x398] ;  /* 0x00007300ff0677ac */ /* 0x000ee20008000a00 */
[----:B------:R-:W4:Y:S01]  /*0050*/  LDCU.64 UR36, c[0x0][0x358] ;  /* 0x00006b00ff2477ac */ /* 0x000f220008000a00 */
[C---:B-1----:R-:W-:Y:S01]  /*0060*/  IADD3 R4, P0, PT, R2.reuse, UR4, RZ ;  /* 0x0000000402047c10 */ /* 0x042fe2000ff1e0ff */
[C---:B--2---:R-:W-:Y:S01]  /*0070*/  IMAD.WIDE.U32 R16, R2.reuse, 0x4, R16 ;  /* 0x0000000402107825 */ /* 0x044fe200078e0010 */
[----:B---3--:R-:W-:-:S03]  /*0080*/  IADD3 R8, P1, PT, R2, UR6, RZ ;  /* 0x0000000602087c10 */ /* 0x008fc6000ff3e0ff */
[----:B------:R-:W-:Y:S02]  /*0090*/  IMAD.X R5, RZ, RZ, UR5, P0 ;  /* 0x00000005ff057e24 */ /* 0x000fe400080e06ff */
[----:B------:R-:W-:Y:S01]  /*00a0*/  IMAD.X R9, RZ, RZ, UR7, P1 ;  /* 0x00000007ff097e24 */ /* 0x000fe200088e06ff */
[----:B----4-:R-:W2:Y:S04]  /*00b0*/  LDG.E R16, desc[UR36][R16.64] ;  /* 0x0000002410107981 */ /* 0x010ea8000c1e1900 */
[----:B------:R1:W3:Y:S04]  /*00c0*/  LDG.E.U8 R3, desc[UR36][R4.64] ;  /* 0x0000002404037981 */ /* 0x0002e8000c1e1100 */
[----:B------:R-:W4:Y:S01]  /*00d0*/  LDG.E.U8 R9, desc[UR36][R8.64] ;  /* 0x0000002408097981 */ /* 0x000f22000c1e1100 */
[----:B------:R-:W5:Y:S01]  /*00e0*/  S2UR UR39, SR_CgaCtaId ;  /* 0x00000000002779c3 */ /* 0x000f620000008800 */
[----:B------:R-:W-:Y:S01]  /*00f0*/  UMOV UR4, 0x400 ;  /* 0x0000040000047882 */ /* 0x000fe20000000000 */
[----:B------:R-:W-:Y:S01]  /*0100*/  ISETP.NE.AND P0, PT, R2, RZ, PT ;  /* 0x000000ff0200720c */ /* 0x000fe20003f05270 */
[----:B------:R-:W-:Y:S01]  /*0110*/  UIADD3 UR5, UPT, UPT, UR4, 0x4, URZ ;  /* 0x0000000404057890 */ /* 0x000fe2000fffe0ff */
[----:B------:R-:W-:Y:S01]  /*0120*/  MOV R0, 0x0 ;  /* 0x0000000000007802 */ /* 0x000fe20000000f00 */
[----:B------:R-:W-:Y:S01]  /*0130*/  UIADD3 UR6, UPT, UPT, UR4, 0x8, URZ ;  /* 0x0000000804067890 */ /* 0x000fe2000fffe0ff */
[----:B-1----:R-:W-:-:S02]  /*0140*/  IMAD.MOV.U32 R5, RZ, RZ, RZ ;  /* 0x000000ffff057224 */ /* 0x002fc400078e00ff */
[----:B------:R1:W0:Y:S07]  /*0150*/  LDC.64 R10, c[0x4][R0] ;  /* 0x01000000000a7b82 */ /* 0x00022e0000000a00 */
[----:B------:R-:W-:Y:S01]  /*0160*/  @!P0 IMAD.MOV.U32 R17, RZ, RZ, RZ ;  /* 0x000000ffff118224 */ /* 0x000fe200078e00ff */
[----:B-----5:R-:W-:Y:S02]  /*0170*/  ULEA UR5, UR39, UR5, 0x18 ;  /* 0x0000000527057291 */ /* 0x020fe4000f8ec0ff */
[----:B------:R-:W-:-:S02]  /*0180*/  ULEA UR38, UR39, UR4, 0x18 ;  /* 0x0000000427267291 */ /* 0x000fc4000f8ec0ff */
[----:B------:R-:W-:Y:S02]  /*0190*/  ULEA UR39, UR39, UR6, 0x18 ;  /* 0x0000000627277291 */ /* 0x000fe4000f8ec0ff */
[----:B------:R-:W-:-:S05]  /*01a0*/  LEA R7, R2, UR5, 0x2 ;  /* 0x0000000502077c11 */ /* 0x000fca000f8e10ff */
[----:B---3--:R-:W-:Y:S04]  /*01b0*/  STS.U8 [R2+UR38], R3 ;  /* 0x0000000302007988 */ /* 0x008fe80008000026 */
[----:B--2---:R-:W-:Y:S04]  /*01c0*/  STS [R7], R16 ;  /* 0x0000001007007388 */ /* 0x004fe80000000800 */
[----:B----4-:R-:W-:Y:S04]  /*01d0*/  STS.U8 [R2+UR39], R9 ;  /* 0x0000000902007988 */ /* 0x010fe80008000027 */
[----:B------:R-:W2:Y:S04]  /*01e0*/  @P0 LDS R4, [R7+-0x4] ;  /* 0xfffffc0007040984 */ /* 0x000ea80000000800 */
[----:B------:R-:W3:Y:S01]  /*01f0*/  @!P0 LDS R16, [UR38+0x4] ;  /* 0x00000426ff108984 */ /* 0x000ee20008000800 */
[----:B--2---:R-:W-:-:S02]  /*0200*/  @P0 VIADD R17, R4, 0x1 ;  /* 0x0000000104110836 */ /* 0x004fc40000000000 */
[----:B01----:R-:W-:-:S07]  /*0210*/  HFMA2 R4, -RZ, RZ, 0, 3.5762786865234375e-07 ;  /* 0x00000006ff047431 */ /* 0x003fce00000001ff */
[----:B------:R-:W-:-:S07]  /*0220*/  LEPC R20, `(.L_x_24) ;  /* 0x000000001014794e */ /* 0x000fce0000000000 */
[----:B---3--:R-:W-:Y:S05]  /*0230*/  CALL.ABS.NOINC R10 ;  /* 0x000000000a007343 */ /* 0x008fea0003c00000 */
.L_x_24:
[----:B------:R-:W0:Y:S01]  /*0240*/  LDS.U8 R3, [R2+UR38] ;  /* 0x0000002602037984 */ /* 0x000e220008000000 */
        /* <DEDUP_REMOVED lines=11> */
.L_x_30:
[----:B01234-:R-:W0:Y:S02]  /*0300*/  LDS.U8 R9, [R17+UR39] ;  /* 0x0000002711097984 */ /* 0x01fe240008000000 */
[----:B0-----:R-:W-:-:S13]  /*0310*/  ISETP.NE.AND P0, PT, R9, RZ, PT ;  /* 0x000000ff0900720c */ /* 0x001fda0003f05270 */
        /* <DEDUP_REMOVED lines=8> */
.L_x_59:
[----:B------:R-:W-:Y:S05]  /*03a0*/  BRX R6 -0x3b0                                  (*"BRANCH_TARGETS .L_x_60,.L_x_61,.L_x_29"*) ;  /* 0xfffffffc06147949 */ /* 0x000fea000383ffff */
.L_x_61:
[----:B------:R3:W-:Y:S01]  /*03b0*/  ST.E.U8 desc[UR36][R4.64+0x2], R9 ;  /* 0x0000020904007985 */ /* 0x0007e2000c101124 */
[----:B------:R-:W-:Y:S01]  /*03c0*/  IMAD.MOV.U32 R0, RZ, RZ, 0x2 ;  /* 0x00000002ff007424 */ /* 0x000fe200078e00ff */
[----:B------:R-:W-:Y:S06]  /*03d0*/  BRA `(.L_x_29) ;  /* 0x0000000000447947 */ /* 0x000fec0003800000 */
.L_x_60:
[----:B------:R4:W-:Y:S01]  /*03e0*/  ST.E.U8 desc[UR36][R4.64+0x1], R9 ;  /* 0x0000010904007985 */ /* 0x0009e2000c101124 */
[----:B------:R-:W-:Y:S01]  /*03f0*/  IMAD.MOV.U32 R0, RZ, RZ, 0x1 ;  /* 0x00000001ff007424 */ /* 0x000fe200078e00ff */
[----:B------:R-:W-:Y:S06]  /*0400*/  BRA `(.L_x_29) ;  /* 0x0000000000387947 */ /* 0x000fec0003800000 */
.L_x_28:
[----:B------:R-:W-:-:S05]  /*0410*/  IMAD.MOV.U32 R3, RZ, RZ, -0x2 ;  /* 0xfffffffeff037424 */ /* 0x000fca00078e00ff */
[----:B------:R-:W-:-:S04]  /*0420*/  VIADDMNMX.U32 R3, R0, R3, 0x3, PT ;  /* 0x0000000300037446 */ /* 0x000fc80003800003 */
[----:B------:R-:W-:-:S04]  /*0430*/  SHF.L.U32 R3, R3, 0x2, RZ ;  /* 0x0000000203037819 */ /* 0x000fc800000006ff */
[----:B------:R-:W0:Y:S02]  /*0440*/  LDC R6, c[0x2][R3+0xc] ;  /* 0x0080030003067b82 */ /* 0x000e240000000800 */
[----:B0-----:R-:W-:-:S04]  /*0450*/  SHF.R.S32.HI R7, RZ, 0x1f, R6 ;  /* 0x0000001fff077819 */ /* 0x001fc80000011406 */
.L_x_63:
[----:B------:R-:W-:Y:S05]  /*0460*/  BRX R6 -0x470                                  (*"BRANCH_TARGETS .L_x_64,.L_x_65,.L_x_66,.L_x_29"*) ;  /* 0xfffffff806e47949 */ /* 0x000fea000383ffff */
.L_x_66:
[----:B------:R0:W-:Y:S01]  /*0470*/  ST.E.U8 desc[UR36][R4.64+0x5], R9 ;  /* 0x0000050904007985 */ /* 0x0001e2000c101124 */
[----:B------:R-:W-:Y:S01]  /*0480*/  IMAD.MOV.U32 R0, RZ, RZ, 0x5 ;  /* 0x00000005ff007424 */ /* 0x000fe200078e00ff */
[----:B------:R-:W-:Y:S06]  /*0490*/  BRA `(.L_x_29) ;  /* 0x0000000000147947 */ /* 0x000fec0003800000 */
.L_x_64:
[----:B------:R1:W-:Y:S01]  /*04a0*/  ST.E.U8 desc[UR36][R4.64+0x3], R9 ;  /* 0x0000030904007985 */ /* 0x0003e2000c101124 */
[----:B------:R-:W-:Y:S01]  /*04b0*/  IMAD.MOV.U32 R0, RZ, RZ, 0x3 ;  /* 0x00000003ff007424 */ /* 0x000fe200078e00ff */
[----:B------:R-:W-:Y:S06]  /*04c0*/  BRA `(.L_x_29) ;  /* 0x0000000000087947 */ /* 0x000fec0003800000 */
.L_x_65:
[----:B------:R2:W-:Y:S01]  /*04d0*/  ST.E.U8 desc[UR36][R4.64+0x4], R9 ;  /* 0x0000040904007985 */ /* 0x0005e2000c101124 */
[----:B------:R-:W-:-:S07]  /*04e0*/  HFMA2 R0, -RZ, RZ, 0, 2.384185791015625e-07 ;  /* 0x00000004ff007431 */ /* 0x000fce00000001ff */
.L_x_29:
[----:B------:R-:W-:Y:S05]  /*04f0*/  BSYNC.RECONVERGENT B1 ;  /* 0x0000000000017941 */ /* 0x000fea0003800200 */
.L_x_27:
[----:B------:R-:W-:-:S05]  /*0500*/  VIADD R17, R17, 0x1 ;  /* 0x0000000111117836 */ /* 0x000fca0000000000 */
[----:B------:R-:W-:-:S13]  /*0510*/  ISETP.NE.AND P0, PT, R17, R16, PT ;  /* 0x000000101100720c */ /* 0x000fda0003f05270 */
[----:B------:R-:W-:Y:S05]  /*0520*/  @P0 BRA `(.L_x_30) ;  /* 0xfffffffc00740947 */ /* 0x000fea000383ffff */
.L_x_26:
[----:B------:R-:W-:Y:S05]  /*0530*/  BSYNC.RECONVERGENT B0 ;  /* 0x0000000000007941 */ /* 0x000fea0003800200 */
.L_x_25:
[----:B------:R-:W1:Y:S02]  /*0540*/  LDC.64 R6, c[0x0][0x3a0] ;  /* 0x0000e800ff067b82 */ /* 0x000e640000000a00 */
[----:B-1----:R-:W-:-:S05]  /*0550*/  IMAD.WIDE.U32 R2, R2, 0x8, R6 ;  /* 0x0000000802027825 */ /* 0x002fca00078e0006 */
[----:B------:R-:W-:Y:S01]  /*0560*/  STG.E.64 desc[UR36][R2.64], R4 ;  /* 0x0000000402007986 */ /* 0x000fe2000c101b24 */
[----:B------:R-:W-:Y:S05]  /*0570*/  EXIT ;  /* 0x000000000000794d */ /* 0x000fea0003800000 */
.L_x_31:
        /* <DEDUP_REMOVED lines=16> */
.L_x_71:


//--------------------- .nv.shared.reserved.0     --------------------------
	.section	.nv.shared.reserved.0,"aw",@nobits
	.weak		__nv_reservedSMEM_offset_0_alias
	.size		__nv_reservedSMEM_offset_0_alias, 0, 64
	.other		__nv_reservedSMEM_offset_0_alias,@"STO_CUDA_RESERVED_SHARED STV_DEFAULT"
__nv_reservedSMEM_offset_0_alias:
	.zero		0
	.zero		64


//--------------------- .nv.shared._Z21gpu_cuit_input_sharediPcPiS_PP11Node_Struct --------------------------
	.section	.nv.shared._Z21gpu_cuit_input_sharediPcPiS_PP11Node_Struct,"aw",@nobits
	.sectionflags	@""
.nv.shared._Z21gpu_cuit_input_sharediPcPiS_PP11Node_Struct:
	.zero		1025


//--------------------- .nv.shared._Z18gpu_cuit_op_sharediPcPiS_PP11Node_Struct --------------------------
	.section	.nv.shared._Z18gpu_cuit_op_sharediPcPiS_PP11Node_Struct,"aw",@nobits
	.sectionflags	@""
	.align	4
.nv.shared._Z18gpu_cuit_op_sharediPcPiS_PP11Node_Struct:
	.zero		1032


//--------------------- .nv.shared._Z19gpu_cuit_all_sharediPcPiS_PP11Node_Struct --------------------------
	.section	.nv.shared._Z19gpu_cuit_all_sharediPcPiS_PP11Node_Struct,"aw",@nobits
	.sectionflags	@""
	.align	4
.nv.shared._Z19gpu_cuit_all_sharediPcPiS_PP11Node_Struct:
	.zero		1033


//--------------------- .nv.constant0._Z20gpu_cuit_none_sharediPcPiS_PP11Node_Struct --------------------------
	.section	.nv.constant0._Z20gpu_cuit_none_sharediPcPiS_PP11Node_Struct,"a",@progbits
	.sectionflags	@""
	.align	4
.nv.constant0._Z20gpu_cuit_none_sharediPcPiS_PP11Node_Struct:
	.zero		936


//--------------------- .nv.constant0._Z21gpu_cuit_input_sharediPcPiS_PP11Node_Struct --------------------------
	.section	.nv.constant0._Z21gpu_cuit_input_sharediPcPiS_PP11Node_Struct,"a",@progbits
	.sectionflags	@""
	.align	4
.nv.constant0._Z21gpu_cuit_input_sharediPcPiS_PP11Node_Struct:
	.zero		936


//--------------------- .nv.constant0._Z18gpu_cuit_op_sharediPcPiS_PP11Node_Struct --------------------------
	.section	.nv.constant0._Z18gpu_cuit_op_sharediPcPiS_PP11Node_Struct,"a",@progbits
	.sectionflags	@""
	.align	4
.nv.constant0._Z18gpu_cuit_op_sharediPcPiS_PP11Node_Struct:
	.zero		936


//--------------------- .nv.constant0._Z19gpu_cuit_all_sharediPcPiS_PP11Node_Struct --------------------------
	.section	.nv.constant0._Z19gpu_cuit_all_sharediPcPiS_PP11Node_Struct,"a",@progbits
	.sectionflags	@""
	.align	4
.nv.constant0._Z19gpu_cuit_all_sharediPcPiS_PP11Node_Struct:
	.zero		936


//--------------------- SYMBOLS --------------------------

	.type		.nv.reservedSmem.offset0,@object
	.size		.nv.reservedSmem.offset0,0x4
	.type		.nv.reservedSmem.cap,@object
	.size		.nv.reservedSmem.cap,0x4
	.type		malloc,@function
